	.target	sm_90a

	.elftype	@"ET_EXEC"


//--------------------- .note.nv.tkinfo           --------------------------
	.section	.note.nv.tkinfo,"",@"SHT_NOTE"
	.sectionflags	@"SHF_NOTE_NV_TKINFO"
	.tkinfo
        /*0018*/ 	.word	0x00000002
        /*0030*/ 	.string	""
        /*0030*/ 	.string	"ptxas"
        /*0030*/ 	.string	"Cuda compilation tools, release 13.0, V13.0.88"
        /*0030*/ 	.string	"Build cuda_13.0.r13.0/compiler.36424714_0"
        /*0030*/ 	.string	"-v  -suppress-debug-info  -lineinfo  -arch sm_90a "



//--------------------- .note.nv.cuinfo           --------------------------
	.section	.note.nv.cuinfo,"",@"SHT_NOTE"
	.sectionflags	@"SHF_NOTE_NV_CUINFO"
        /*0018*/ 	.short	0x0002
        /*001a*/ 	.short	0x005a
        /*001c*/ 	.short	0x0082
	.zero		2


//--------------------- .nv.info                  --------------------------
	.section	.nv.info,"",@"SHT_CUDA_INFO"
	.align	4


	//----- nvinfo : EIATTR_REGCOUNT
	.align		4
        /*0000*/ 	.byte	0x04, 0x2f
        /*0002*/ 	.short	(.L_1 - .L_0)
	.align		4
.L_0:
        /*0004*/ 	.word	index@(matmul_kernel)
        /*0008*/ 	.word	0x00000067


	//----- nvinfo : EIATTR_FRAME_SIZE
	.align		4
.L_1:
        /*000c*/ 	.byte	0x04, 0x11
        /*000e*/ 	.short	(.L_3 - .L_2)
	.align		4
.L_2:
        /*0010*/ 	.word	index@(matmul_kernel)
        /*0014*/ 	.word	0x00000000


	//----- nvinfo : EIATTR_MIN_STACK_SIZE
	.align		4
.L_3:
        /*0018*/ 	.byte	0x04, 0x12
        /*001a*/ 	.short	(.L_5 - .L_4)
	.align		4
.L_4:
        /*001c*/ 	.word	index@(matmul_kernel)
        /*0020*/ 	.word	0x00000000
.L_5:


//--------------------- .nv.compat                --------------------------
	.section	.nv.compat,"",@"SHT_CUDA_COMPAT_INFO"
	.align	4
        /*0000*/ 	.byte	0x02, 0x09, 0x01, 0x00, 0x02, 0x02, 0x01, 0x00, 0x02, 0x05, 0x05, 0x00, 0x03, 0x07, 0x01, 0x01
        /*0010*/ 	.byte	0x02, 0x03, 0x00, 0x00, 0x02, 0x06, 0x01, 0x00, 0x04, 0x0b, 0x08, 0x00, 0x00, 0x00, 0x00, 0x00
        /*0020*/ 	.byte	0x00, 0x00, 0x00, 0x00


//--------------------- .nv.info.matmul_kernel    --------------------------
	.section	.nv.info.matmul_kernel,"",@"SHT_CUDA_INFO"
	.sectionflags	@""
	.align	4


	//----- nvinfo : EIATTR_CUDA_API_VERSION
	.align		4
        /*0000*/ 	.byte	0x04, 0x37
        /*0002*/ 	.short	(.L_7 - .L_6)
.L_6:
        /*0004*/ 	.word	0x00000082


	//----- nvinfo : EIATTR_KPARAM_INFO
	.align		4
.L_7:
        /*0008*/ 	.byte	0x04, 0x17
        /*000a*/ 	.short	(.L_9 - .L_8)
.L_8:
        /*000c*/ 	.word	0x00000000
        /*0010*/ 	.short	0x000d
        /*0012*/ 	.short	0x0048
        /*0014*/ 	.byte	0x00, 0xf4, 0x21, 0x00


	//----- nvinfo : EIATTR_KPARAM_INFO
	.align		4
.L_9:
        /*0018*/ 	.byte	0x04, 0x17
        /*001a*/ 	.short	(.L_11 - .L_10)
.L_10:
        /*001c*/ 	.word	0x00000000
        /*0020*/ 	.short	0x000c
        /*0022*/ 	.short	0x0040
        /*0024*/ 	.byte	0x00, 0xf4, 0x21, 0x00


	//----- nvinfo : EIATTR_KPARAM_INFO
	.align		4
.L_11:
        /*0028*/ 	.byte	0x04, 0x17
        /*002a*/ 	.short	(.L_13 - .L_12)
.L_12:
        /*002c*/ 	.word	0x00000000
        /*0030*/ 	.short	0x000b
        /*0032*/ 	.short	0x0038
        /*0034*/ 	.byte	0x00, 0xf0, 0x11, 0x00


	//----- nvinfo : EIATTR_KPARAM_INFO
	.align		4
.L_13:
        /*0038*/ 	.byte	0x04, 0x17
        /*003a*/ 	.short	(.L_15 - .L_14)
.L_14:
        /*003c*/ 	.word	0x00000000
        /*0040*/ 	.short	0x000a
        /*0042*/ 	.short	0x0034
        /*0044*/ 	.byte	0x00, 0xf0, 0x11, 0x00


	//----- nvinfo : EIATTR_KPARAM_INFO
	.align		4
.L_15:
        /*0048*/ 	.byte	0x04, 0x17
        /*004a*/ 	.short	(.L_17 - .L_16)
.L_16:
        /*004c*/ 	.word	0x00000000
        /*0050*/ 	.short	0x0009
        /*0052*/ 	.short	0x0030
        /*0054*/ 	.byte	0x00, 0xf0, 0x11, 0x00


	//----- nvinfo : EIATTR_KPARAM_INFO
	.align		4
.L_17:
        /*0058*/ 	.byte	0x04, 0x17
        /*005a*/ 	.short	(.L_19 - .L_18)
.L_18:
        /*005c*/ 	.word	0x00000000
        /*0060*/ 	.short	0x0008
        /*0062*/ 	.short	0x002c
        /*0064*/ 	.byte	0x00, 0xf0, 0x11, 0x00


	//----- nvinfo : EIATTR_KPARAM_INFO
	.align		4
.L_19:
        /*0068*/ 	.byte	0x04, 0x17
        /*006a*/ 	.short	(.L_21 - .L_20)
.L_20:
        /*006c*/ 	.word	0x00000000
        /*0070*/ 	.short	0x0007
        /*0072*/ 	.short	0x0028
        /*0074*/ 	.byte	0x00, 0xf0, 0x11, 0x00


	//----- nvinfo : EIATTR_KPARAM_INFO
	.align		4
.L_21:
        /*0078*/ 	.byte	0x04, 0x17
        /*007a*/ 	.short	(.L_23 - .L_22)
.L_22:
        /*007c*/ 	.word	0x00000000
        /*0080*/ 	.short	0x0006
        /*0082*/ 	.short	0x0024
        /*0084*/ 	.byte	0x00, 0xf0, 0x11, 0x00


	//----- nvinfo : EIATTR_KPARAM_INFO
	.align		4
.L_23:
        /*0088*/ 	.byte	0x04, 0x17
        /*008a*/ 	.short	(.L_25 - .L_24)
.L_24:
        /*008c*/ 	.word	0x00000000
        /*0090*/ 	.short	0x0005
        /*0092*/ 	.short	0x0020
        /*0094*/ 	.byte	0x00, 0xf0, 0x11, 0x00


	//----- nvinfo : EIATTR_KPARAM_INFO
	.align		4
.L_25:
        /*0098*/ 	.byte	0x04, 0x17
        /*009a*/ 	.short	(.L_27 - .L_26)
.L_26:
        /*009c*/ 	.word	0x00000000
        /*00a0*/ 	.short	0x0004
        /*00a2*/ 	.short	0x001c
        /*00a4*/ 	.byte	0x00, 0xf0, 0x11, 0x00


	//----- nvinfo : EIATTR_KPARAM_INFO
	.align		4
.L_27:
        /*00a8*/ 	.byte	0x04, 0x17
        /*00aa*/ 	.short	(.L_29 - .L_28)
.L_28:
        /*00ac*/ 	.word	0x00000000
        /*00b0*/ 	.short	0x0003
        /*00b2*/ 	.short	0x0018
        /*00b4*/ 	.byte	0x00, 0xf0, 0x11, 0x00


	//----- nvinfo : EIATTR_KPARAM_INFO
	.align		4
.L_29:
        /*00b8*/ 	.byte	0x04, 0x17
        /*00ba*/ 	.short	(.L_31 - .L_30)
.L_30:
        /*00bc*/ 	.word	0x00000000
        /*00c0*/ 	.short	0x0002
        /*00c2*/ 	.short	0x0010
        /*00c4*/ 	.byte	0x00, 0xf4, 0x21, 0x00


	//----- nvinfo : EIATTR_KPARAM_INFO
	.align		4
.L_31:
        /*00c8*/ 	.byte	0x04, 0x17
        /*00ca*/ 	.short	(.L_33 - .L_32)
.L_32:
        /*00cc*/ 	.word	0x00000000
        /*00d0*/ 	.short	0x0001
        /*00d2*/ 	.short	0x0008
        /*00d4*/ 	.byte	0x00, 0xf4, 0x21, 0x00


	//----- nvinfo : EIATTR_KPARAM_INFO
	.align		4
.L_33:
        /*00d8*/ 	.byte	0x04, 0x17
        /*00da*/ 	.short	(.L_35 - .L_34)
.L_34:
        /*00dc*/ 	.word	0x00000000
        /*00e0*/ 	.short	0x0000
        /*00e2*/ 	.short	0x0000
        /*00e4*/ 	.byte	0x00, 0xf4, 0x21, 0x00


	//----- nvinfo : EIATTR_SPARSE_MMA_MASK
	.align		4
.L_35:
        /*00e8*/ 	.byte	0x03, 0x50
        /*00ea*/ 	.short	0x0000


	//----- nvinfo : EIATTR_MAXREG_COUNT
	.align		4
        /*00ec*/ 	.byte	0x03, 0x1b
        /*00ee*/ 	.short	0x00ff


	//----- nvinfo : EIATTR_NUM_BARRIERS
	.align		4
        /*00f0*/ 	.byte	0x02, 0x4c
        /*00f2*/ 	.byte	0x01
	.zero		1


	//----- nvinfo : EIATTR_MERCURY_ISA_VERSION
	.align		4
        /*00f4*/ 	.byte	0x03, 0x5f
        /*00f6*/ 	.short	0x0101


	//----- nvinfo : EIATTR_EXIT_INSTR_OFFSETS
	.align		4
        /*00f8*/ 	.byte	0x04, 0x1c
        /*00fa*/ 	.short	(.L_37 - .L_36)


	//   ....[0]....
.L_36:
        /*00fc*/ 	.word	0x00002880


	//   ....[1]....
        /*0100*/ 	.word	0x000028b0


	//----- nvinfo : EIATTR_REQNTID
	.align		4
.L_37:
        /*0104*/ 	.byte	0x04, 0x10
        /*0106*/ 	.short	(.L_39 - .L_38)
.L_38:
        /*0108*/ 	.word	0x00000100
        /*010c*/ 	.word	0x00000001
        /*0110*/ 	.word	0x00000001


	//----- nvinfo : EIATTR_CBANK_PARAM_SIZE
	.align		4
.L_39:
        /*0114*/ 	.byte	0x03, 0x19
        /*0116*/ 	.short	0x0050


	//----- nvinfo : EIATTR_PARAM_CBANK
	.align		4
        /*0118*/ 	.byte	0x04, 0x0a
        /*011a*/ 	.short	(.L_41 - .L_40)
	.align		4
.L_40:
        /*011c*/ 	.word	index@(.nv.constant0.matmul_kernel)
        /*0120*/ 	.short	0x0210
        /*0122*/ 	.short	0x0050


	//----- nvinfo : EIATTR_SW_WAR
	.align		4
.L_41:
        /*0124*/ 	.byte	0x04, 0x36
        /*0126*/ 	.short	(.L_43 - .L_42)
.L_42:
        /*0128*/ 	.word	0x00000008
.L_43:


//--------------------- .nv.callgraph             --------------------------
	.section	.nv.callgraph,"",@"SHT_CUDA_CALLGRAPH"
	.align	4
	.sectionentsize	8
	.align		4
        /*0000*/ 	.word	0x00000000
	.align		4
        /*0004*/ 	.word	0xffffffff
	.align		4
        /*0008*/ 	.word	0x00000000
	.align		4
        /*000c*/ 	.word	0xfffffffe
	.align		4
        /*0010*/ 	.word	0x00000000
	.align		4
        /*0014*/ 	.word	0xfffffffd
	.align		4
        /*0018*/ 	.word	0x00000000
	.align		4
        /*001c*/ 	.word	0xfffffffc


//--------------------- .text.matmul_kernel       --------------------------
	.section	.text.matmul_kernel,"ax",@progbits
	.align	128
        .global         matmul_kernel
        .type           matmul_kernel,@function
        .size           matmul_kernel,(.L_x_3 - matmul_kernel)
        .other          matmul_kernel,@"STO_CUDA_ENTRY STV_DEFAULT"
matmul_kernel:
.text.matmul_kernel:
[----:B------:R-:W-:Y:S08]  /*0000*/  LDC R1, c[0x0][0x28] ;  /* 0x00000a00ff017b82 */ /* 0x000ff00000000800 */
[----:B------:R-:W0:Y:S01]  /*0010*/  LDC.64 R14, c[0x0][0x228] ;  /* 0x00008a00ff0e7b82 */ /* 0x000e220000000a00 */
[----:B------:R-:W1:Y:S01]  /*0020*/  S2R R5, SR_CTAID.X ;  /* 0x0000000000057919 */ /* 0x000e620000002500 */
[----:B------:R-:W-:Y:S01]  /*0030*/  UMOV UR4, 0x400 ;  /* 0x0000040000047882 */ /* 0x000fe20000000000 */
[----:B------:R-:W-:Y:S01]  /*0040*/  ULDC.64 UR6, c[0x0][0x208] ;  /* 0x0000820000067ab9 */ /* 0x000fe20000000a00 */
[----:B------:R-:W2:Y:S04]  /*0050*/  S2R R58, SR_TID.X ;  /* 0x00000000003a7919 */ /* 0x000ea80000002100 */
[----:B------:R-:W3:Y:S08]  /*0060*/  LDC R54, c[0x0][0x230] ;  /* 0x00008c00ff367b82 */ /* 0x000ef00000000800 */
[----:B------:R-:W4:Y:S01]  /*0070*/  S2UR UR5, SR_CgaCtaId ;  /* 0x00000000000579c3 */ /* 0x000f220000008800 */
[----:B0-----:R-:W-:-:S05]  /*0080*/  VIADD R0, R15, 0x1f ;  /* 0x0000001f0f007836 */ /* 0x001fca0000000000 */
[----:B------:R-:W-:Y:S01]  /*0090*/  SHF.R.S32.HI R3, RZ, 0x1f, R0 ;  /* 0x0000001fff037819 */ /* 0x000fe20000011400 */
[----:B---3--:R-:W-:-:S03]  /*00a0*/  VIADD R54, R54, 0x7f ;  /* 0x0000007f36367836 */ /* 0x008fc60000000000 */
[----:B------:R-:W-:Y:S02]  /*00b0*/  LEA.HI R3, R3, R0, RZ, 0x5 ;  /* 0x0000000003037211 */ /* 0x000fe400078f28ff */
[----:B-1----:R-:W-:Y:S02]  /*00c0*/  IABS R8, R5 ;  /* 0x0000000500087213 */ /* 0x002fe40000000000 */
[----:B------:R-:W-:Y:S01]  /*00d0*/  SHF.R.S32.HI R3, RZ, 0x5, R3 ;  /* 0x00000005ff037819 */ /* 0x000fe20000011403 */
[----:B----4-:R-:W-:-:S04]  /*00e0*/  ULEA UR4, UR5, UR4, 0x18 ;  /* 0x0000000405047291 */ /* 0x010fc8000f8ec03f */
[----:B------:R-:W-:-:S05]  /*00f0*/  IMAD.SHL.U32 R4, R3, 0x8, RZ ;  /* 0x0000000803047824 */ /* 0x000fca00078e00ff */
[-C--:B------:R-:W-:Y:S02]  /*0100*/  IABS R7, R4.reuse ;  /* 0x0000000400077213 */ /* 0x080fe40000000000 */
[----:B------:R-:W-:Y:S02]  /*0110*/  IABS R10, R4 ;  /* 0x00000004000a7213 */ /* 0x000fe40000000000 */
[----:B------:R-:W0:Y:S08]  /*0120*/  I2F.RP R0, R7 ;  /* 0x0000000700007306 */ /* 0x000e300000209400 */
[----:B0-----:R-:W0:Y:S02]  /*0130*/  MUFU.RCP R0, R0 ;  /* 0x0000000000007308 */ /* 0x001e240000001000 */
[----:B0-----:R-:W-:-:S02]  /*0140*/  VIADD R2, R0, 0xffffffe ;  /* 0x0ffffffe00027836 */ /* 0x001fc40000000000 */
[----:B------:R-:W-:-:S04]  /*0150*/  IMAD.MOV R0, RZ, RZ, -R10 ;  /* 0x000000ffff007224 */ /* 0x000fc800078e0a0a */
[----:B------:R0:W1:Y:S02]  /*0160*/  F2I.FTZ.U32.TRUNC.NTZ R3, R2 ;  /* 0x0000000200037305 */ /* 0x000064000021f000 */
[----:B0-----:R-:W-:Y:S02]  /*0170*/  IMAD.MOV.U32 R2, RZ, RZ, RZ ;  /* 0x000000ffff027224 */ /* 0x001fe400078e00ff */
[----:B-1----:R-:W-:-:S04]  /*0180*/  IMAD.MOV R6, RZ, RZ, -R3 ;  /* 0x000000ffff067224 */ /* 0x002fc800078e0a03 */
[----:B------:R-:W-:Y:S02]  /*0190*/  IMAD R9, R6, R7, RZ ;  /* 0x0000000706097224 */ /* 0x000fe400078e02ff */
[----:B------:R-:W-:Y:S02]  /*01a0*/  IMAD.MOV.U32 R6, RZ, RZ, R8 ;  /* 0x000000ffff067224 */ /* 0x000fe400078e0008 */
[----:B------:R-:W-:-:S06]  /*01b0*/  IMAD.HI.U32 R3, R3, R9, R2 ;  /* 0x0000000903037227 */ /* 0x000fcc00078e0002 */
[----:B------:R-:W-:-:S04]  /*01c0*/  IMAD.HI.U32 R3, R3, R6, RZ ;  /* 0x0000000603037227 */ /* 0x000fc800078e00ff */
[----:B------:R-:W-:-:S05]  /*01d0*/  IMAD R0, R3, R0, R6 ;  /* 0x0000000003007224 */ /* 0x000fca00078e0206 */
[----:B------:R-:W-:-:S13]  /*01e0*/  ISETP.GT.U32.AND P1, PT, R7, R0, PT ;  /* 0x000000000700720c */ /* 0x000fda0003f24070 */
[----:B------:R-:W-:Y:S02]  /*01f0*/  @!P1 IMAD.IADD R0, R0, 0x1, -R7 ;  /* 0x0000000100009824 */ /* 0x000fe400078e0a07 */
[----:B------:R-:W-:Y:S01]  /*0200*/  @!P1 VIADD R3, R3, 0x1 ;  /* 0x0000000103039836 */ /* 0x000fe20000000000 */
[----:B------:R-:W-:Y:S02]  /*0210*/  ISETP.NE.AND P1, PT, R4, RZ, PT ;  /* 0x000000ff0400720c */ /* 0x000fe40003f25270 */
[----:B------:R-:W-:Y:S02]  /*0220*/  ISETP.GE.U32.AND P0, PT, R0, R7, PT ;  /* 0x000000070000720c */ /* 0x000fe40003f06070 */
[----:B------:R-:W-:-:S04]  /*0230*/  LOP3.LUT R0, R5, R4, RZ, 0x3c, !PT ;  /* 0x0000000405007212 */ /* 0x000fc800078e3cff */
[----:B------:R-:W-:Y:S01]  /*0240*/  ISETP.GE.AND P2, PT, R0, RZ, PT ;  /* 0x000000ff0000720c */ /* 0x000fe20003f46270 */
[----:B------:R-:W-:-:S06]  /*0250*/  VIADD R0, R14, 0xf ;  /* 0x0000000f0e007836 */ /* 0x000fcc0000000000 */
[----:B------:R-:W-:-:S04]  /*0260*/  @P0 VIADD R3, R3, 0x1 ;  /* 0x0000000103030836 */ /* 0x000fc80000000000 */
[----:B------:R-:W-:Y:S01]  /*0270*/  IMAD.MOV.U32 R2, RZ, RZ, R3 ;  /* 0x000000ffff027224 */ /* 0x000fe200078e0003 */
[----:B------:R-:W-:-:S03]  /*0280*/  SHF.R.S32.HI R3, RZ, 0x1f, R0 ;  /* 0x0000001fff037819 */ /* 0x000fc60000011400 */
[----:B------:R-:W-:Y:S01]  /*0290*/  @!P2 IMAD.MOV R2, RZ, RZ, -R2 ;  /* 0x000000ffff02a224 */ /* 0x000fe200078e0a02 */
[----:B------:R-:W-:Y:S02]  /*02a0*/  @!P1 LOP3.LUT R2, RZ, R4, RZ, 0x33, !PT ;  /* 0x00000004ff029212 */ /* 0x000fe400078e33ff */
[----:B------:R-:W-:-:S03]  /*02b0*/  LEA.HI R3, R3, R0, RZ, 0x4 ;  /* 0x0000000003037211 */ /* 0x000fc600078f20ff */
[----:B------:R-:W-:Y:S02]  /*02c0*/  IMAD.SHL.U32 R6, R2, 0x8, RZ ;  /* 0x0000000802067824 */ /* 0x000fe400078e00ff */
[----:B------:R-:W-:-:S03]  /*02d0*/  IMAD.MOV R2, RZ, RZ, -R2 ;  /* 0x000000ffff027224 */ /* 0x000fc600078e0a02 */
[----:B------:R-:W-:Y:S01]  /*02e0*/  LEA.HI.SX32 R3, R3, -R6, 0x1c ;  /* 0x8000000603037211 */ /* 0x000fe200078fe2ff */
[----:B------:R-:W-:-:S03]  /*02f0*/  IMAD R4, R4, R2, R5 ;  /* 0x0000000204047224 */ /* 0x000fc600078e0205 */
[----:B------:R-:W-:Y:S02]  /*0300*/  VIMNMX R11, R3, 0x8, PT ;  /* 0x00000008030b7848 */ /* 0x000fe40003fe0100 */
[----:B------:R-:W-:Y:S02]  /*0310*/  IABS R9, R4 ;  /* 0x0000000400097213 */ /* 0x000fe40000000000 */
[----:B------:R-:W-:-:S04]  /*0320*/  IABS R7, R11 ;  /* 0x0000000b00077213 */ /* 0x000fc80000000000 */
[----:B------:R-:W0:Y:S08]  /*0330*/  I2F.RP R0, R7 ;  /* 0x0000000700007306 */ /* 0x000e300000209400 */
[----:B0-----:R-:W0:Y:S02]  /*0340*/  MUFU.RCP R0, R0 ;  /* 0x0000000000007308 */ /* 0x001e240000001000 */
[----:B0-----:R-:W-:-:S06]  /*0350*/  VIADD R3, R0, 0xffffffe ;  /* 0x0ffffffe00037836 */ /* 0x001fcc0000000000 */
[----:B------:R-:W0:Y:S02]  /*0360*/  F2I.FTZ.U32.TRUNC.NTZ R3, R3 ;  /* 0x0000000300037305 */ /* 0x000e24000021f000 */
[----:B0-----:R-:W-:-:S04]  /*0370*/  IMAD.MOV R8, RZ, RZ, -R3 ;  /* 0x000000ffff087224 */ /* 0x001fc800078e0a03 */
[----:B------:R-:W-:Y:S01]  /*0380*/  IMAD.MOV.U32 R2, RZ, RZ, R8 ;  /* 0x000000ffff027224 */ /* 0x000fe200078e0008 */
[----:B------:R-:W-:-:S03]  /*0390*/  IABS R8, R11 ;  /* 0x0000000b00087213 */ /* 0x000fc60000000000 */
[----:B------:R-:W-:Y:S02]  /*03a0*/  IMAD R5, R2, R7, RZ ;  /* 0x0000000702057224 */ /* 0x000fe400078e02ff */
[----:B------:R-:W-:Y:S02]  /*03b0*/  IMAD.MOV.U32 R2, RZ, RZ, RZ ;  /* 0x000000ffff027224 */ /* 0x000fe400078e00ff */
[----:B------:R-:W-:Y:S02]  /*03c0*/  IMAD.MOV R0, RZ, RZ, -R8 ;  /* 0x000000ffff007224 */ /* 0x000fe400078e0a08 */
[----:B------:R-:W-:Y:S01]  /*03d0*/  IMAD.HI.U32 R2, R3, R5, R2 ;  /* 0x0000000503027227 */ /* 0x000fe200078e0002 */
[----:B--2---:R-:W-:-:S05]  /*03e0*/  LOP3.LUT R3, R58, 0xf, RZ, 0xc0, !PT ;  /* 0x0000000f3a037812 */ /* 0x004fca00078ec0ff */
        /* <DEDUP_REMOVED lines=8> */
[----:B------:R-:W-:-:S07]  /*0470*/  ISETP.GE.AND P2, PT, R0, RZ, PT ;  /* 0x000000ff0000720c */ /* 0x000fce0003f46270 */
[----:B------:R-:W-:Y:S01]  /*0480*/  @P0 VIADD R2, R2, 0x1 ;  /* 0x0000000102020836 */ /* 0x000fe20000000000 */
[----:B------:R-:W-:-:S03]  /*0490*/  ISETP.GT.AND P0, PT, R54, 0x7f, PT ;  /* 0x0000007f3600780c */ /* 0x000fc60003f04270 */
[----:B------:R-:W-:Y:S01]  /*04a0*/  IMAD.MOV.U32 R5, RZ, RZ, R2 ;  /* 0x000000ffff057224 */ /* 0x000fe200078e0002 */
[----:B------:R-:W-:-:S03]  /*04b0*/  SHF.R.U32.HI R2, RZ, 0x4, R58 ;  /* 0x00000004ff027819 */ /* 0x000fc6000001163a */
[----:B------:R-:W-:Y:S01]  /*04c0*/  @!P2 IMAD.MOV R5, RZ, RZ, -R5 ;  /* 0x000000ffff05a224 */ /* 0x000fe200078e0a05 */
[----:B------:R-:W-:Y:S02]  /*04d0*/  @!P1 LOP3.LUT R5, RZ, R11, RZ, 0x33, !PT ;  /* 0x0000000bff059212 */ /* 0x000fe400078e33ff */
[----:B------:R-:W-:-:S03]  /*04e0*/  SGXT.U32 R2, R2, 0x4 ;  /* 0x000000040202781a */ /* 0x000fc60000000000 */
[----:B------:R-:W-:Y:S01]  /*04f0*/  IMAD.MOV R0, RZ, RZ, -R5 ;  /* 0x000000ffff007224 */ /* 0x000fe200078e0a05 */
[----:B------:R-:W-:Y:S01]  /*0500*/  @!P0 PRMT R48, RZ, 0x7610, R48 ;  /* 0x00007610ff308816 */ /* 0x000fe20000000030 */
[----:B------:R-:W-:Y:S01]  /*0510*/  IMAD.SHL.U32 R5, R5, 0x20, RZ ;  /* 0x0000002005057824 */ /* 0x000fe200078e00ff */
[----:B------:R-:W-:Y:S01]  /*0520*/  @!P0 PRMT R50, RZ, 0x7610, R50 ;  /* 0x00007610ff328816 */ /* 0x000fe20000000032 */
[----:B------:R-:W-:Y:S01]  /*0530*/  IMAD R0, R11, R0, R4 ;  /* 0x000000000b007224 */ /* 0x000fe200078e0204 */
[----:B------:R-:W-:Y:S02]  /*0540*/  @!P0 PRMT R48, R48, 0x5410, RZ ;  /* 0x0000541030308816 */ /* 0x000fe400000000ff */
[----:B------:R-:W-:Y:S01]  /*0550*/  @!P0 PRMT R50, R50, 0x5410, RZ ;  /* 0x0000541032328816 */ /* 0x000fe200000000ff */
[----:B------:R-:W-:-:S04]  /*0560*/  IMAD.IADD R0, R6, 0x1, R0 ;  /* 0x0000000106007824 */ /* 0x000fc800078e0200 */
[----:B------:R-:W-:Y:S02]  /*0570*/  IMAD R0, R0, 0x10, R3 ;  /* 0x0000001000007824 */ /* 0x000fe400078e0203 */
[----:B------:R-:W-:-:S05]  /*0580*/  @!P0 IMAD.SHL.U32 R3, R58, 0x20, RZ ;  /* 0x000000203a038824 */ /* 0x000fca00078e00ff */
[----:B------:R-:W-:Y:S01]  /*0590*/  @!P0 LOP3.LUT R4, R3, 0x60, RZ, 0xc0, !PT ;  /* 0x0000006003048812 */ /* 0x000fe200078ec0ff */
[----:B------:R-:W-:Y:S06]  /*05a0*/  @!P0 BRA `(.L_x_0) ;  /* 0x0000002000048947 */ /* 0x000fec0003800000 */
[----:B------:R-:W-:Y:S01]  /*05b0*/  IABS R19, R14 ;  /* 0x0000000e00137213 */ /* 0x000fe20000000000 */
[----:B------:R-:W-:Y:S01]  /*05c0*/  ULDC UR5, c[0x0][0x234] ;  /* 0x00008d0000057ab9 */ /* 0x000fe20000000800 */
[----:B------:R-:W-:Y:S01]  /*05d0*/  IABS R4, R15 ;  /* 0x0000000f00047213 */ /* 0x000fe20000000000 */
[----:B------:R-:W-:Y:S01]  /*05e0*/  ULDC.64 UR8, c[0x0][0x210] ;  /* 0x0000840000087ab9 */ /* 0x000fe20000000a00 */
[----:B------:R-:W0:Y:S01]  /*05f0*/  I2F.RP R8, R19 ;  /* 0x0000001300087306 */ /* 0x000e220000209400 */
[----:B------:R-:W-:Y:S02]  /*0600*/  IABS R16, R0 ;  /* 0x0000000000107213 */ /* 0x000fe40000000000 */
[----:B------:R-:W-:Y:S02]  /*0610*/  CS2R R48, SRZ ;  /* 0x0000000000307805 */ /* 0x000fe4000001ff00 */
[----:B------:R-:W-:Y:S02]  /*0620*/  ISETP.GE.AND P4, PT, R0, RZ, PT ;  /* 0x000000ff0000720c */ /* 0x000fe40003f86270 */
[----:B------:R-:W-:-:S02]  /*0630*/  CS2R R50, SRZ ;  /* 0x0000000000327805 */ /* 0x000fc4000001ff00 */
[----:B------:R-:W-:Y:S02]  /*0640*/  LEA.HI R57, R58, 0x30, RZ, 0x1c ;  /* 0x000000303a397811 */ /* 0x000fe400078fe0ff */
[C---:B------:R-:W-:Y:S01]  /*0650*/  LOP3.LUT R59, R2.reuse, 0x10, RZ, 0xfc, !PT ;  /* 0x00000010023b7812 */ /* 0x040fe200078efcff */
[----:B------:R-:W1:Y:S01]  /*0660*/  I2F.RP R3, R4 ;  /* 0x0000000400037306 */ /* 0x000e620000209400 */
[C---:B------:R-:W-:Y:S02]  /*0670*/  LOP3.LUT R60, R2.reuse, 0x20, RZ, 0xfc, !PT ;  /* 0x00000020023c7812 */ /* 0x040fe400078efcff */
[C---:B------:R-:W-:Y:S02]  /*0680*/  LOP3.LUT R61, R2.reuse, 0x40, RZ, 0xfc, !PT ;  /* 0x00000040023d7812 */ /* 0x040fe400078efcff */
[C---:B------:R-:W-:Y:S02]  /*0690*/  LOP3.LUT R62, R2.reuse, 0x50, RZ, 0xfc, !PT ;  /* 0x00000050023e7812 */ /* 0x040fe400078efcff */
[----:B------:R-:W-:Y:S01]  /*06a0*/  LOP3.LUT R63, R2, 0x60, RZ, 0xfc, !PT ;  /* 0x00000060023f7812 */ /* 0x000fe200078efcff */
[----:B0-----:R-:W0:Y:S08]  /*06b0*/  MUFU.RCP R8, R8 ;  /* 0x0000000800087308 */ /* 0x001e300000001000 */
[----:B-1----:R-:W1:Y:S01]  /*06c0*/  MUFU.RCP R3, R3 ;  /* 0x0000000300037308 */ /* 0x002e620000001000 */
[----:B0-----:R-:W-:-:S07]  /*06d0*/  VIADD R9, R8, 0xffffffe ;  /* 0x0ffffffe08097836 */ /* 0x001fce0000000000 */
[----:B------:R-:W0:Y:S01]  /*06e0*/  F2I.FTZ.U32.TRUNC.NTZ R7, R9 ;  /* 0x0000000900077305 */ /* 0x000e22000021f000 */
[----:B-1----:R-:W-:Y:S01]  /*06f0*/  VIADD R8, R3, 0xffffffe ;  /* 0x0ffffffe03087836 */ /* 0x002fe20000000000 */
[----:B------:R-:W-:Y:S01]  /*0700*/  SHF.R.U32.HI R3, RZ, 0x7, R58 ;  /* 0x00000007ff037819 */ /* 0x000fe2000001163a */
[----:B0-----:R-:W-:-:S04]  /*0710*/  IMAD.MOV R6, RZ, RZ, -R7 ;  /* 0x000000ffff067224 */ /* 0x001fc800078e0a07 */
[----:B------:R-:W-:Y:S02]  /*0720*/  IMAD R11, R6, R19, RZ ;  /* 0x00000013060b7224 */ /* 0x000fe400078e02ff */
[----:B------:R-:W-:-:S04]  /*0730*/  IMAD.MOV.U32 R6, RZ, RZ, RZ ;  /* 0x000000ffff067224 */ /* 0x000fc800078e00ff */
[----:B------:R-:W-:Y:S02]  /*0740*/  IMAD.HI.U32 R6, R7, R11, R6 ;  /* 0x0000000b07067227 */ /* 0x000fe400078e0006 */
[----:B------:R0:W1:Y:S04]  /*0750*/  F2I.FTZ.U32.TRUNC.NTZ R7, R8 ;  /* 0x0000000800077305 */ /* 0x000068000021f000 */
[----:B------:R-:W-:-:S04]  /*0760*/  IMAD.HI.U32 R6, R6, R16, RZ ;  /* 0x0000001006067227 */ /* 0x000fc800078e00ff */
[----:B------:R-:W-:Y:S01]  /*0770*/  IMAD.MOV R6, RZ, RZ, -R6 ;  /* 0x000000ffff067224 */ /* 0x000fe200078e0a06 */
[----:B0-----:R-:W-:-:S03]  /*0780*/  SHF.R.S32.HI R8, RZ, 0x7, R58 ;  /* 0x00000007ff087819 */ /* 0x001fc6000001143a */
[----:B------:R-:W-:Y:S01]  /*0790*/  IMAD R16, R19, R6, R16 ;  /* 0x0000000613107224 */ /* 0x000fe200078e0210 */
[----:B------:R-:W-:Y:S01]  /*07a0*/  SGXT.U32 R6, R3, 0x1 ;  /* 0x000000010306781a */ /* 0x000fe20000000000 */
[----:B-1----:R-:W-:Y:S01]  /*07b0*/  IMAD.MOV R11, RZ, RZ, -R7 ;  /* 0x000000ffff0b7224 */ /* 0x002fe200078e0a07 */
[----:B------:R-:W-:Y:S02]  /*07c0*/  SGXT R8, R8, 0x1 ;  /* 0x000000010808781a */ /* 0x000fe40000000200 */
[----:B------:R-:W-:Y:S01]  /*07d0*/  ISETP.GT.U32.AND P0, PT, R19, R16, PT ;  /* 0x000000101300720c */ /* 0x000fe20003f04070 */
[----:B------:R-:W-:Y:S01]  /*07e0*/  IMAD R11, R11, R4, RZ ;  /* 0x000000040b0b7224 */ /* 0x000fe200078e02ff */
[----:B------:R-:W-:Y:S01]  /*07f0*/  LOP3.LUT R3, R5, R6, RZ, 0xfc, !PT ;  /* 0x0000000605037212 */ /* 0x000fe200078efcff */
[----:B------:R-:W-:-:S03]  /*0800*/  IMAD.MOV.U32 R6, RZ, RZ, RZ ;  /* 0x000000ffff067224 */ /* 0x000fc600078e00ff */
[----:B------:R-:W-:Y:S01]  /*0810*/  LOP3.LUT R9, R3, 0x1e, RZ, 0xfc, !PT ;  /* 0x0000001e03097812 */ /* 0x000fe200078efcff */
[----:B------:R-:W-:Y:S01]  /*0820*/  IMAD.HI.U32 R10, R7, R11, R6 ;  /* 0x0000000b070a7227 */ /* 0x000fe200078e0006 */
[----:B------:R-:W-:Y:S02]  /*0830*/  LOP3.LUT R6, R58, 0x7f, RZ, 0xc0, !PT ;  /* 0x0000007f3a067812 */ /* 0x000fe400078ec0ff */
[----:B------:R-:W-:Y:S02]  /*0840*/  IABS R17, R9 ;  /* 0x0000000900117213 */ /* 0x000fe40000000000 */
[----:B------:R-:W-:Y:S01]  /*0850*/  LOP3.LUT R18, R3, 0x1c, RZ, 0xfc, !PT ;  /* 0x0000001c03127812 */ /* 0x000fe200078efcff */
[----:B------:R-:W-:Y:S01]  /*0860*/  @!P0 IMAD.IADD R16, R16, 0x1, -R19 ;  /* 0x0000000110108824 */ /* 0x000fe200078e0a13 */
[----:B------:R-:W-:Y:S01]  /*0870*/  SHF.R.S32.HI R7, RZ, 0x1f, R54 ;  /* 0x0000001fff077819 */ /* 0x000fe20000011436 */
[----:B------:R-:W-:Y:S01]  /*0880*/  IMAD.HI.U32 R11, R10, R17, RZ ;  /* 0x000000110a0b7227 */ /* 0x000fe200078e00ff */
[----:B------:R-:W-:-:S02]  /*0890*/  IABS R12, R18 ;  /* 0x00000012000c7213 */ /* 0x000fc40000000000 */
[----:B------:R-:W-:Y:S01]  /*08a0*/  ISETP.GT.U32.AND P0, PT, R19, R16, PT ;  /* 0x000000101300720c */ /* 0x000fe20003f04070 */
[----:B------:R-:W-:Y:S01]  /*08b0*/  IMAD.SHL.U32 R13, R6, 0x2, RZ ;  /* 0x00000002060d7824 */ /* 0x000fe200078e00ff */
[----:B------:R-:W-:Y:S01]  /*08c0*/  LEA.HI R54, R7, R54, RZ, 0x7 ;  /* 0x0000003607367211 */ /* 0x000fe200078f38ff */
[----:B------:R-:W-:Y:S01]  /*08d0*/  IMAD.MOV R11, RZ, RZ, -R11 ;  /* 0x000000ffff0b7224 */ /* 0x000fe200078e0a0b */
[----:B------:R-:W-:Y:S02]  /*08e0*/  ISETP.GE.AND P3, PT, R9, RZ, PT ;  /* 0x000000ff0900720c */ /* 0x000fe40003f66270 */
[----:B------:R-:W-:Y:S01]  /*08f0*/  LOP3.LUT R7, R13, 0x110, R8, 0x78, !PT ;  /* 0x000001100d077812 */ /* 0x000fe200078e7808 */
[----:B------:R-:W-:Y:S01]  /*0900*/  IMAD.MOV.U32 R13, RZ, RZ, R12 ;  /* 0x000000ffff0d7224 */ /* 0x000fe200078e000c */
[C---:B------:R-:W-:Y:S01]  /*0910*/  LOP3.LUT R12, R3.reuse, 0x18, RZ, 0xfc, !PT ;  /* 0x00000018030c7812 */ /* 0x040fe200078efcff */
[----:B------:R-:W-:Y:S01]  /*0920*/  IMAD R9, R4, R11, R17 ;  /* 0x0000000b04097224 */ /* 0x000fe200078e0211 */
[----:B------:R-:W-:Y:S01]  /*0930*/  LOP3.LUT R11, R3, 0x1a, RZ, 0xfc, !PT ;  /* 0x0000001a030b7812 */ /* 0x000fe200078efcff */
[----:B------:R-:W-:Y:S01]  /*0940*/  IMAD.HI.U32 R8, R10, R13, RZ ;  /* 0x0000000d0a087227 */ /* 0x000fe200078e00ff */
[----:B------:R-:W-:-:S02]  /*0950*/  ISETP.GE.AND P1, PT, R12, RZ, PT ;  /* 0x000000ff0c00720c */ /* 0x000fc40003f26270 */
[----:B------:R-:W-:Y:S01]  /*0960*/  ISETP.GT.U32.AND P6, PT, R4, R9, PT ;  /* 0x000000090400720c */ /* 0x000fe20003fc4070 */
[----:B------:R-:W-:Y:S01]  /*0970*/  @!P0 IMAD.IADD R16, R16, 0x1, -R19 ;  /* 0x0000000110108824 */ /* 0x000fe200078e0a13 */
[----:B------:R-:W-:Y:S01]  /*0980*/  ISETP.GE.AND P2, PT, R11, RZ, PT ;  /* 0x000000ff0b00720c */ /* 0x000fe20003f46270 */
[----:B------:R-:W-:Y:S01]  /*0990*/  IMAD.MOV R8, RZ, RZ, -R8 ;  /* 0x000000ffff087224 */ /* 0x000fe200078e0a08 */
[----:B------:R-:W-:Y:S01]  /*09a0*/  IABS R17, R11 ;  /* 0x0000000b00117213 */ /* 0x000fe20000000000 */
[----:B------:R-:W-:Y:S01]  /*09b0*/  IMAD.MOV.U32 R11, RZ, RZ, R16 ;  /* 0x000000ffff0b7224 */ /* 0x000fe200078e0010 */
[----:B------:R-:W-:Y:S01]  /*09c0*/  IABS R19, R12 ;  /* 0x0000000c00137213 */ /* 0x000fe20000000000 */
[----:B------:R-:W-:Y:S01]  /*09d0*/  IMAD R13, R4, R8, R13 ;  /* 0x00000008040d7224 */ /* 0x000fe200078e020d */
[----:B------:R-:W-:Y:S01]  /*09e0*/  ISETP.NE.AND P0, PT, R14, RZ, PT ;  /* 0x000000ff0e00720c */ /* 0x000fe20003f05270 */
[----:B------:R-:W-:Y:S01]  /*09f0*/  @!P4 IMAD.MOV R11, RZ, RZ, -R11 ;  /* 0x000000ffff0bc224 */ /* 0x000fe200078e0a0b */
[----:B------:R-:W-:Y:S01]  /*0a00*/  LOP3.LUT R16, R3, 0x16, RZ, 0xfc, !PT ;  /* 0x0000001603107812 */ /* 0x000fe200078efcff */
[----:B------:R-:W-:Y:S01]  /*0a10*/  IMAD.HI.U32 R8, R10, R17, RZ ;  /* 0x000000110a087227 */ /* 0x000fe200078e00ff */
[----:B------:R-:W-:-:S02]  /*0a20*/  ISETP.GT.U32.AND P4, PT, R4, R13, PT ;  /* 0x0000000d0400720c */ /* 0x000fc40003f84070 */
[----:B------:R-:W-:Y:S01]  /*0a30*/  IABS R21, R16 ;  /* 0x0000001000157213 */ /* 0x000fe20000000000 */
[----:B------:R-:W-:Y:S01]  /*0a40*/  @!P6 IMAD.IADD R9, R9, 0x1, -R4 ;  /* 0x000000010909e824 */ /* 0x000fe200078e0a04 */
[----:B------:R-:W-:Y:S01]  /*0a50*/  ISETP.GE.AND P5, PT, R18, RZ, PT ;  /* 0x000000ff1200720c */ /* 0x000fe20003fa6270 */
[----:B------:R-:W-:Y:S01]  /*0a60*/  IMAD.MOV R8, RZ, RZ, -R8 ;  /* 0x000000ffff087224 */ /* 0x000fe200078e0a08 */
[----:B------:R-:W-:Y:S01]  /*0a70*/  LOP3.LUT R18, R3, 0x12, RZ, 0xfc, !PT ;  /* 0x0000001203127812 */ /* 0x000fe200078efcff */
[----:B------:R-:W-:Y:S01]  /*0a80*/  IMAD.HI.U32 R12, R10, R19, RZ ;  /* 0x000000130a0c7227 */ /* 0x000fe200078e00ff */
[C---:B------:R-:W-:Y:S02]  /*0a90*/  ISETP.GT.U32.AND P6, PT, R4.reuse, R9, PT ;  /* 0x000000090400720c */ /* 0x040fe40003fc4070 */
[----:B------:R-:W-:Y:S01]  /*0aa0*/  @!P0 LOP3.LUT R11, RZ, R14, RZ, 0x33, !PT ;  /* 0x0000000eff0b8212 */ /* 0x000fe200078e33ff */
[----:B------:R-:W-:Y:S01]  /*0ab0*/  IMAD R17, R4, R8, R17 ;  /* 0x0000000804117224 */ /* 0x000fe200078e0211 */
[----:B------:R-:W-:Y:S01]  /*0ac0*/  ISETP.GE.AND P0, PT, R16, RZ, PT ;  /* 0x000000ff1000720c */ /* 0x000fe20003f06270 */
[----:B------:R-:W-:Y:S01]  /*0ad0*/  @!P4 IMAD.IADD R13, R13, 0x1, -R4 ;  /* 0x000000010d0dc824 */ /* 0x000fe200078e0a04 */
[----:B------:R-:W-:Y:S01]  /*0ae0*/  LOP3.LUT R16, R3, 0x14, RZ, 0xfc, !PT ;  /* 0x0000001403107812 */ /* 0x000fe200078efcff */
[----:B------:R-:W-:Y:S01]  /*0af0*/  IMAD.MOV R12, RZ, RZ, -R12 ;  /* 0x000000ffff0c7224 */ /* 0x000fe200078e0a0c */
[----:B------:R-:W-:Y:S01]  /*0b00*/  IABS R25, R18 ;  /* 0x0000001200197213 */ /* 0x000fe20000000000 */
[----:B------:R-:W-:Y:S01]  /*0b10*/  IMAD.HI.U32 R8, R10, R21, RZ ;  /* 0x000000150a087227 */ /* 0x000fe200078e00ff */
[----:B------:R-:W-:-:S02]  /*0b20*/  ISETP.GT.U32.AND P4, PT, R4, R13, PT ;  /* 0x0000000d0400720c */ /* 0x000fc40003f84070 */
[----:B------:R-:W-:Y:S01]  /*0b30*/  IABS R23, R16 ;  /* 0x0000001000177213 */ /* 0x000fe20000000000 */
[----:B------:R-:W-:Y:S01]  /*0b40*/  @!P6 IMAD.IADD R9, R9, 0x1, -R4 ;  /* 0x000000010909e824 */ /* 0x000fe200078e0a04 */
[C---:B------:R-:W-:Y:S01]  /*0b50*/  ISETP.GT.U32.AND P6, PT, R4.reuse, R17, PT ;  /* 0x000000110400720c */ /* 0x040fe20003fc4070 */
[----:B------:R-:W-:Y:S01]  /*0b60*/  IMAD R19, R4, R12, R19 ;  /* 0x0000000c04137224 */ /* 0x000fe200078e0213 */
[C---:B------:R-:W-:Y:S01]  /*0b70*/  LOP3.LUT R20, R3.reuse, 0x10, RZ, 0xfc, !PT ;  /* 0x0000001003147812 */ /* 0x040fe200078efcff */
[----:B------:R-:W-:Y:S01]  /*0b80*/  IMAD.MOV R8, RZ, RZ, -R8 ;  /* 0x000000ffff087224 */ /* 0x000fe200078e0a08 */
[----:B------:R-:W-:Y:S01]  /*0b90*/  LOP3.LUT R22, R3, 0xe, RZ, 0xfc, !PT ;  /* 0x0000000e03167812 */ /* 0x000fe200078efcff */
[----:B------:R-:W-:Y:S01]  /*0ba0*/  IMAD.HI.U32 R12, R10, R25, RZ ;  /* 0x000000190a0c7227 */ /* 0x000fe200078e00ff */
[----:B------:R-:W-:Y:S02]  /*0bb0*/  IABS R27, R20 ;  /* 0x00000014001b7213 */ /* 0x000fe40000000000 */
[----:B------:R-:W-:Y:S01]  /*0bc0*/  IABS R29, R22 ;  /* 0x00000016001d7213 */ /* 0x000fe20000000000 */
[--C-:B------:R-:W-:Y:S01]  /*0bd0*/  @!P4 IMAD.IADD R13, R13, 0x1, -R4.reuse ;  /* 0x000000010d0dc824 */ /* 0x100fe200078e0a04 */
[C---:B------:R-:W-:Y:S01]  /*0be0*/  ISETP.GT.U32.AND P4, PT, R4.reuse, R19, PT ;  /* 0x000000130400720c */ /* 0x040fe20003f84070 */
[----:B------:R-:W-:Y:S01]  /*0bf0*/  IMAD R21, R4, R8, R21 ;  /* 0x0000000804157224 */ /* 0x000fe200078e0215 */
[----:B------:R-:W-:Y:S01]  /*0c00*/  LOP3.LUT R24, R3, 0xc, RZ, 0xfc, !PT ;  /* 0x0000000c03187812 */ /* 0x000fe200078efcff */
[----:B------:R-:W-:Y:S01]  /*0c10*/  @!P6 IMAD.IADD R17, R17, 0x1, -R4 ;  /* 0x000000011111e824 */ /* 0x000fe200078e0a04 */
[----:B------:R-:W-:Y:S01]  /*0c20*/  LOP3.LUT R26, R3, 0xa, RZ, 0xfc, !PT ;  /* 0x0000000a031a7812 */ /* 0x000fe200078efcff */
[----:B------:R-:W-:Y:S01]  /*0c30*/  IMAD.HI.U32 R8, R10, R23, RZ ;  /* 0x000000170a087227 */ /* 0x000fe200078e00ff */
[----:B------:R-:W-:-:S02]  /*0c40*/  IABS R31, R24 ;  /* 0x00000018001f7213 */ /* 0x000fc40000000000 */
[----:B------:R-:W-:Y:S01]  /*0c50*/  ISETP.GT.U32.AND P6, PT, R4, R17, PT ;  /* 0x000000110400720c */ /* 0x000fe20003fc4070 */
[----:B------:R-:W-:Y:S01]  /*0c60*/  IMAD.MOV R14, RZ, RZ, -R8 ;  /* 0x000000ffff0e7224 */ /* 0x000fe200078e0a08 */
[----:B------:R-:W-:Y:S01]  /*0c70*/  IABS R33, R26 ;  /* 0x0000001a00217213 */ /* 0x000fe20000000000 */
[----:B------:R-:W-:Y:S01]  /*0c80*/  IMAD.MOV R12, RZ, RZ, -R12 ;  /* 0x000000ffff0c7224 */ /* 0x000fe200078e0a0c */
[----:B------:R-:W-:Y:S01]  /*0c90*/  LOP3.LUT R28, R3, 0x8, RZ, 0xfc, !PT ;  /* 0x00000008031c7812 */ /* 0x000fe200078efcff */
[----:B------:R-:W-:Y:S01]  /*0ca0*/  @!P4 IMAD.IADD R19, R19, 0x1, -R4 ;  /* 0x000000011313c824 */ /* 0x000fe200078e0a04 */
[----:B------:R-:W-:Y:S01]  /*0cb0*/  IABS R43, R3 ;  /* 0x00000003002b7213 */ /* 0x000fe20000000000 */
[----:B------:R-:W-:Y:S01]  /*0cc0*/  IMAD.HI.U32 R8, R10, R27, RZ ;  /* 0x0000001b0a087227 */ /* 0x000fe200078e00ff */
[----:B------:R-:W-:Y:S02]  /*0cd0*/  IABS R35, R28 ;  /* 0x0000001c00237213 */ /* 0x000fe40000000000 */
[C---:B------:R-:W-:Y:S01]  /*0ce0*/  ISETP.GT.U32.AND P4, PT, R4.reuse, R19, PT ;  /* 0x000000130400720c */ /* 0x040fe20003f84070 */
[----:B------:R-:W-:Y:S01]  /*0cf0*/  IMAD R25, R4, R12, R25 ;  /* 0x0000000c04197224 */ /* 0x000fe200078e0219 */
[C---:B------:R-:W-:Y:S01]  /*0d00*/  LOP3.LUT R30, R3.reuse, 0x6, RZ, 0xfc, !PT ;  /* 0x00000006031e7812 */ /* 0x040fe200078efcff */
[----:B------:R-:W-:Y:S01]  /*0d10*/  IMAD.MOV R12, RZ, RZ, -R8 ;  /* 0x000000ffff0c7224 */ /* 0x000fe200078e0a08 */
[----:B------:R-:W-:Y:S01]  /*0d20*/  LOP3.LUT R32, R3, 0x4, RZ, 0xfc, !PT ;  /* 0x0000000403207812 */ /* 0x000fe200078efcff */
[----:B------:R-:W-:Y:S01]  /*0d30*/  IMAD.HI.U32 R8, R10, R29, RZ ;  /* 0x0000001d0a087227 */ /* 0x000fe200078e00ff */
[----:B------:R-:W-:-:S02]  /*0d40*/  IABS R37, R30 ;  /* 0x0000001e00257213 */ /* 0x000fc40000000000 */
[----:B------:R-:W-:Y:S01]  /*0d50*/  IABS R39, R32 ;  /* 0x0000002000277213 */ /* 0x000fe20000000000 */
[----:B------:R-:W-:Y:S01]  /*0d60*/  @!P6 IMAD.IADD R17, R17, 0x1, -R4 ;  /* 0x000000011111e824 */ /* 0x000fe200078e0a04 */
[C---:B------:R-:W-:Y:S01]  /*0d70*/  ISETP.GT.U32.AND P6, PT, R4.reuse, R21, PT ;  /* 0x000000150400720c */ /* 0x040fe20003fc4070 */
[----:B------:R-:W-:Y:S01]  /*0d80*/  IMAD.MOV R8, RZ, RZ, -R8 ;  /* 0x000000ffff087224 */ /* 0x000fe200078e0a08 */
[----:B------:R-:W-:Y:S01]  /*0d90*/  LOP3.LUT R34, R3, 0x2, RZ, 0xfc, !PT ;  /* 0x0000000203227812 */ /* 0x000fe200078efcff */
[C---:B------:R-:W-:Y:S01]  /*0da0*/  IMAD R23, R4.reuse, R14, R23 ;  /* 0x0000000e04177224 */ /* 0x040fe200078e0217 */
[----:B------:R-:W-:Y:S01]  /*0db0*/  SHF.R.S32.HI R54, RZ, 0x7, R54 ;  /* 0x00000007ff367819 */ /* 0x000fe20000011436 */
[----:B------:R-:W-:Y:S01]  /*0dc0*/  IMAD R29, R4, R8, R29 ;  /* 0x00000008041d7224 */ /* 0x000fe200078e021d */
[----:B------:R-:W-:Y:S01]  /*0dd0*/  IABS R41, R34 ;  /* 0x0000002200297213 */ /* 0x000fe20000000000 */
[----:B------:R-:W-:Y:S01]  /*0de0*/  IMAD.HI.U32 R8, R10, R31, RZ ;  /* 0x0000001f0a087227 */ /* 0x000fe200078e00ff */
[----:B------:R-:W-:-:S02]  /*0df0*/  LOP3.LUT R55, R7, 0x40, RZ, 0x3c, !PT ;  /* 0x0000004007377812 */ /* 0x000fc400078e3cff */
[----:B------:R-:W-:Y:S01]  /*0e00*/  LOP3.LUT R56, R7, 0x60, RZ, 0x3c, !PT ;  /* 0x0000006007387812 */ /* 0x000fe200078e3cff */
[----:B------:R-:W-:Y:S01]  /*0e10*/  @!P4 IMAD.IADD R19, R19, 0x1, -R4 ;  /* 0x000000011313c824 */ /* 0x000fe200078e0a04 */
[C---:B------:R-:W-:Y:S01]  /*0e20*/  ISETP.GT.U32.AND P4, PT, R4.reuse, R23, PT ;  /* 0x000000170400720c */ /* 0x040fe20003f84070 */
[----:B------:R-:W-:Y:S02]  /*0e30*/  IMAD R27, R4, R12, R27 ;  /* 0x0000000c041b7224 */ /* 0x000fe400078e021b */
[----:B------:R-:W-:Y:S02]  /*0e40*/  IMAD.MOV R12, RZ, RZ, -R8 ;  /* 0x000000ffff0c7224 */ /* 0x000fe400078e0a08 */
[----:B------:R-:W-:-:S04]  /*0e50*/  IMAD.HI.U32 R8, R10, R33, RZ ;  /* 0x000000210a087227 */ /* 0x000fc800078e00ff */
[----:B------:R-:W-:Y:S01]  /*0e60*/  @!P6 IMAD.IADD R21, R21, 0x1, -R4 ;  /* 0x000000011515e824 */ /* 0x000fe200078e0a04 */
[C---:B------:R-:W-:Y:S01]  /*0e70*/  ISETP.GT.U32.AND P6, PT, R4.reuse, R25, PT ;  /* 0x000000190400720c */ /* 0x040fe20003fc4070 */
[----:B------:R-:W-:Y:S02]  /*0e80*/  IMAD R31, R4, R12, R31 ;  /* 0x0000000c041f7224 */ /* 0x000fe400078e021f */
[----:B------:R-:W-:Y:S02]  /*0e90*/  IMAD.MOV R12, RZ, RZ, -R8 ;  /* 0x000000ffff0c7224 */ /* 0x000fe400078e0a08 */
[----:B------:R-:W-:-:S04]  /*0ea0*/  IMAD.HI.U32 R8, R10, R35, RZ ;  /* 0x000000230a087227 */ /* 0x000fc800078e00ff */
[C---:B------:R-:W-:Y:S02]  /*0eb0*/  IMAD R33, R4.reuse, R12, R33 ;  /* 0x0000000c04217224 */ /* 0x040fe400078e0221 */
[----:B------:R-:W-:Y:S02]  /*0ec0*/  IMAD.MOV R12, RZ, RZ, -R8 ;  /* 0x000000ffff0c7224 */ /* 0x000fe400078e0a08 */
[--C-:B------:R-:W-:Y:S01]  /*0ed0*/  @!P4 IMAD.IADD R23, R23, 0x1, -R4.reuse ;  /* 0x000000011717c824 */ /* 0x100fe200078e0a04 */
[C---:B------:R-:W-:Y:S01]  /*0ee0*/  ISETP.GT.U32.AND P4, PT, R4.reuse, R27, PT ;  /* 0x0000001b0400720c */ /* 0x040fe20003f84070 */
[C---:B------:R-:W-:Y:S02]  /*0ef0*/  IMAD R35, R4.reuse, R12, R35 ;  /* 0x0000000c04237224 */ /* 0x040fe400078e0223 */
[----:B------:R-:W-:Y:S01]  /*0f00*/  @!P6 IMAD.IADD R25, R25, 0x1, -R4 ;  /* 0x000000011919e824 */ /* 0x000fe200078e0a04 */
[----:B------:R-:W-:Y:S01]  /*0f10*/  ISETP.GT.U32.AND P6, PT, R4, R29, PT ;  /* 0x0000001d0400720c */ /* 0x000fe20003fc4070 */
[----:B------:R-:W-:-:S02]  /*0f20*/  IMAD.MOV.U32 R12, RZ, RZ, R9 ;  /* 0x000000ffff0c7224 */ /* 0x000fc400078e0009 */
[----:B------:R-:W-:-:S04]  /*0f30*/  IMAD.HI.U32 R14, R10, R43, RZ ;  /* 0x0000002b0a0e7227 */ /* 0x000fc800078e00ff */
[----:B------:R-:W-:Y:S01]  /*0f40*/  @!P3 IMAD.MOV R12, RZ, RZ, -R12 ;  /* 0x000000ffff0cb224 */ /* 0x000fe200078e0a0c */
[C---:B------:R-:W-:Y:S01]  /*0f50*/  ISETP.GT.U32.AND P3, PT, R4.reuse, R21, PT ;  /* 0x000000150400720c */ /* 0x040fe20003f64070 */
[----:B------:R-:W-:Y:S02]  /*0f60*/  IMAD.MOV R9, RZ, RZ, -R14 ;  /* 0x000000ffff097224 */ /* 0x000fe400078e0a0e */
[----:B------:R-:W-:Y:S02]  /*0f70*/  IMAD.MOV.U32 R14, RZ, RZ, R13 ;  /* 0x000000ffff0e7224 */ /* 0x000fe400078e000d */
[----:B------:R-:W-:Y:S01]  /*0f80*/  @!P4 IMAD.IADD R27, R27, 0x1, -R4 ;  /* 0x000000011b1bc824 */ /* 0x000fe200078e0a04 */
[C---:B------:R-:W-:Y:S01]  /*0f90*/  ISETP.GT.U32.AND P4, PT, R4.reuse, R23, PT ;  /* 0x000000170400720c */ /* 0x040fe20003f84070 */
[----:B------:R-:W-:Y:S01]  /*0fa0*/  @!P5 IMAD.MOV R14, RZ, RZ, -R14 ;  /* 0x000000ffff0ed224 */ /* 0x000fe200078e0a0e */
[C---:B------:R-:W-:Y:S01]  /*0fb0*/  ISETP.GT.U32.AND P5, PT, R4.reuse, R25, PT ;  /* 0x000000190400720c */ /* 0x040fe20003fa4070 */
[----:B------:R-:W-:Y:S01]  /*0fc0*/  @!P6 IMAD.IADD R29, R29, 0x1, -R4 ;  /* 0x000000011d1de824 */ /* 0x000fe200078e0a04 */
[----:B------:R-:W-:Y:S01]  /*0fd0*/  ISETP.GT.U32.AND P6, PT, R4, R27, PT ;  /* 0x0000001b0400720c */ /* 0x000fe20003fc4070 */
[----:B------:R-:W-:-:S04]  /*0fe0*/  IMAD.HI.U32 R8, R10, R37, RZ ;  /* 0x000000250a087227 */ /* 0x000fc800078e00ff */
[----:B------:R-:W-:Y:S01]  /*0ff0*/  @!P3 IMAD.IADD R21, R21, 0x1, -R4 ;  /* 0x000000011515b824 */ /* 0x000fe200078e0a04 */
[C---:B------:R-:W-:Y:S01]  /*1000*/  ISETP.GT.U32.AND P3, PT, R4.reuse, R31, PT ;  /* 0x0000001f0400720c */ /* 0x040fe20003f64070 */
[----:B------:R-:W-:Y:S02]  /*1010*/  IMAD.MOV R8, RZ, RZ, -R8 ;  /* 0x000000ffff087224 */ /* 0x000fe400078e0a08 */
[C---:B------:R-:W-:Y:S02]  /*1020*/  IMAD R43, R4.reuse, R9, R43 ;  /* 0x00000009042b7224 */ /* 0x040fe400078e022b */
[C---:B------:R-:W-:Y:S02]  /*1030*/  IMAD R37, R4.reuse, R8, R37 ;  /* 0x0000000804257224 */ /* 0x040fe400078e0225 */
[--C-:B------:R-:W-:Y:S01]  /*1040*/  @!P5 IMAD.IADD R25, R25, 0x1, -R4.reuse ;  /* 0x000000011919d824 */ /* 0x100fe200078e0a04 */
[C---:B------:R-:W-:Y:S01]  /*1050*/  ISETP.GT.U32.AND P5, PT, R4.reuse, R35, PT ;  /* 0x000000230400720c */ /* 0x040fe20003fa4070 */
[----:B------:R-:W-:Y:S01]  /*1060*/  @!P6 IMAD.IADD R27, R27, 0x1, -R4 ;  /* 0x000000011b1be824 */ /* 0x000fe200078e0a04 */
[----:B------:R-:W-:Y:S01]  /*1070*/  ISETP.GT.U32.AND P6, PT, R4, R37, PT ;  /* 0x000000250400720c */ /* 0x000fe20003fc4070 */
[----:B------:R-:W-:-:S04]  /*1080*/  IMAD.HI.U32 R8, R10, R39, RZ ;  /* 0x000000270a087227 */ /* 0x000fc800078e00ff */
[--C-:B------:R-:W-:Y:S01]  /*1090*/  @!P3 IMAD.IADD R31, R31, 0x1, -R4.reuse ;  /* 0x000000011f1fb824 */ /* 0x100fe200078e0a04 */
[C---:B------:R-:W-:Y:S01]  /*10a0*/  ISETP.GT.U32.AND P3, PT, R4.reuse, R43, PT ;  /* 0x0000002b0400720c */ /* 0x040fe20003f64070 */
[----:B------:R-:W-:Y:S01]  /*10b0*/  @!P2 IMAD.MOV R17, RZ, RZ, -R17 ;  /* 0x000000ffff11a224 */ /* 0x000fe200078e0a11 */
[C---:B------:R-:W-:Y:S01]  /*10c0*/  ISETP.GT.U32.AND P2, PT, R4.reuse, R29, PT ;  /* 0x0000001d0400720c */ /* 0x040fe20003f44070 */
[--C-:B------:R-:W-:Y:S01]  /*10d0*/  @!P4 IMAD.IADD R23, R23, 0x1, -R4.reuse ;  /* 0x000000011717c824 */ /* 0x100fe200078e0a04 */
[----:B------:R-:W-:Y:S01]  /*10e0*/  ISETP.GT.U32.AND P4, PT, R4, R33, PT ;  /* 0x000000210400720c */ /* 0x000fe20003f84070 */
[--C-:B------:R-:W-:Y:S01]  /*10f0*/  @!P5 IMAD.IADD R35, R35, 0x1, -R4.reuse ;  /* 0x000000012323d824 */ /* 0x100fe200078e0a04 */
[----:B------:R-:W-:Y:S01]  /*1100*/  ISETP.GE.AND P5, PT, R20, RZ, PT ;  /* 0x000000ff1400720c */ /* 0x000fe20003fa6270 */
[----:B------:R-:W-:Y:S01]  /*1110*/  @!P6 IMAD.IADD R37, R37, 0x1, -R4 ;  /* 0x000000012525e824 */ /* 0x000fe200078e0a04 */
[----:B------:R-:W-:Y:S01]  /*1120*/  ISETP.GE.AND P6, PT, R22, RZ, PT ;  /* 0x000000ff1600720c */ /* 0x000fe20003fc6270 */
[----:B------:R-:W-:Y:S01]  /*1130*/  @!P1 IMAD.MOV R19, RZ, RZ, -R19 ;  /* 0x000000ffff139224 */ /* 0x000fe200078e0a13 */
[----:B------:R-:W-:Y:S01]  /*1140*/  ISETP.GT.U32.AND P1, PT, R4, R31, PT ;  /* 0x0000001f0400720c */ /* 0x000fe20003f24070 */
[----:B------:R-:W-:-:S02]  /*1150*/  IMAD.MOV R8, RZ, RZ, -R8 ;  /* 0x000000ffff087224 */ /* 0x000fc400078e0a08 */
[----:B------:R-:W-:Y:S01]  /*1160*/  @!P3 IMAD.IADD R43, R43, 0x1, -R4 ;  /* 0x000000012b2bb824 */ /* 0x000fe200078e0a04 */
[----:B------:R-:W-:Y:S01]  /*1170*/  ISETP.GT.U32.AND P3, PT, R4, R37, PT ;  /* 0x000000250400720c */ /* 0x000fe20003f64070 */
[----:B------:R-:W-:-:S04]  /*1180*/  IMAD.HI.U32 R10, R10, R41, RZ ;  /* 0x000000290a0a7227 */ /* 0x000fc800078e00ff */
[C---:B------:R-:W-:Y:S01]  /*1190*/  IMAD R39, R4.reuse, R8, R39 ;  /* 0x0000000804277224 */ /* 0x040fe200078e0227 */
[----:B------:R-:W-:Y:S01]  /*11a0*/  SHF.R.S32.HI R8, RZ, 0x6, R58 ;  /* 0x00000006ff087819 */ /* 0x000fe2000001143a */
[----:B------:R-:W-:Y:S02]  /*11b0*/  IMAD.MOV R10, RZ, RZ, -R10 ;  /* 0x000000ffff0a7224 */ /* 0x000fe400078e0a0a */
[----:B------:R-:W-:Y:S01]  /*11c0*/  @!P5 IMAD.MOV R27, RZ, RZ, -R27 ;  /* 0x000000ffff1bd224 */ /* 0x000fe200078e0a1b */
[C---:B------:R-:W-:Y:S01]  /*11d0*/  ISETP.GT.U32.AND P5, PT, R4.reuse, R39, PT ;  /* 0x000000270400720c */ /* 0x040fe20003fa4070 */
[----:B------:R-:W-:Y:S01]  /*11e0*/  IMAD R41, R4, R10, R41 ;  /* 0x0000000a04297224 */ /* 0x000fe200078e0229 */
[----:B------:R-:W-:Y:S01]  /*11f0*/  SHF.R.S32.HI R10, RZ, 0x2, R58 ;  /* 0x00000002ff0a7819 */ /* 0x000fe2000001143a */
[--C-:B------:R-:W-:Y:S01]  /*1200*/  @!P2 IMAD.IADD R29, R29, 0x1, -R4.reuse ;  /* 0x000000011d1da824 */ /* 0x100fe200078e0a04 */
[----:B------:R-:W-:Y:S01]  /*1210*/  ISETP.GE.AND P2, PT, R16, RZ, PT ;  /* 0x000000ff1000720c */ /* 0x000fe20003f46270 */
[--C-:B------:R-:W-:Y:S01]  /*1220*/  @!P4 IMAD.IADD R33, R33, 0x1, -R4.reuse ;  /* 0x000000012121c824 */ /* 0x100fe200078e0a04 */
[----:B------:R-:W-:Y:S01]  /*1230*/  ISETP.GE.AND P4, PT, R18, RZ, PT ;  /* 0x000000ff1200720c */ /* 0x000fe20003f86270 */
[--C-:B------:R-:W-:Y:S01]  /*1240*/  @!P1 IMAD.IADD R31, R31, 0x1, -R4.reuse ;  /* 0x000000011f1f9824 */ /* 0x100fe200078e0a04 */
[----:B------:R-:W-:Y:S01]  /*1250*/  ISETP.GE.AND P1, PT, R24, RZ, PT ;  /* 0x000000ff1800720c */ /* 0x000fe20003f26270 */
[--C-:B------:R-:W-:Y:S01]  /*1260*/  @!P3 IMAD.IADD R37, R37, 0x1, -R4.reuse ;  /* 0x000000012525b824 */ /* 0x100fe200078e0a04 */
[C---:B------:R-:W-:Y:S01]  /*1270*/  ISETP.GT.U32.AND P3, PT, R4.reuse, R41, PT ;  /* 0x000000290400720c */ /* 0x040fe20003f64070 */
[----:B------:R-:W-:Y:S01]  /*1280*/  @!P0 IMAD.MOV R21, RZ, RZ, -R21 ;  /* 0x000000ffff158224 */ /* 0x000fe200078e0a15 */
[----:B------:R-:W-:Y:S01]  /*1290*/  ISETP.GT.U32.AND P0, PT, R4, R33, PT ;  /* 0x000000210400720c */ /* 0x000fe20003f04070 */
[--C-:B------:R-:W-:Y:S01]  /*12a0*/  @!P5 IMAD.IADD R39, R39, 0x1, -R4.reuse ;  /* 0x000000012727d824 */ /* 0x100fe200078e0a04 */
[----:B------:R-:W-:Y:S01]  /*12b0*/  SGXT R10, R10, 0x1 ;  /* 0x000000010a0a781a */ /* 0x000fe20000000200 */
[----:B------:R-:W-:Y:S01]  /*12c0*/  @!P6 IMAD.MOV R29, RZ, RZ, -R29 ;  /* 0x000000ffff1de224 */ /* 0x000fe200078e0a1d */
[----:B------:R-:W-:Y:S01]  /*12d0*/  ISETP.GE.AND P6, PT, R3, RZ, PT ;  /* 0x000000ff0300720c */ /* 0x000fe20003fc6270 */
[----:B------:R-:W-:Y:S01]  /*12e0*/  @!P2 IMAD.MOV R23, RZ, RZ, -R23 ;  /* 0x000000ffff17a224 */ /* 0x000fe200078e0a17 */
[C---:B------:R-:W-:Y:S01]  /*12f0*/  ISETP.GT.U32.AND P2, PT, R4.reuse, R35, PT ;  /* 0x000000230400720c */ /* 0x040fe20003f44070 */
[----:B------:R-:W-:Y:S01]  /*1300*/  @!P4 IMAD.MOV R25, RZ, RZ, -R25 ;  /* 0x000000ffff19c224 */ /* 0x000fe200078e0a19 */
[C---:B------:R-:W-:Y:S01]  /*1310*/  ISETP.GT.U32.AND P4, PT, R4.reuse, R43, PT ;  /* 0x0000002b0400720c */ /* 0x040fe20003f84070 */
[----:B------:R-:W-:Y:S01]  /*1320*/  @!P1 IMAD.MOV R31, RZ, RZ, -R31 ;  /* 0x000000ffff1f9224 */ /* 0x000fe200078e0a1f */
[----:B------:R-:W-:Y:S01]  /*1330*/  ISETP.GT.U32.AND P1, PT, R4, R39, PT ;  /* 0x000000270400720c */ /* 0x000fe20003f24070 */
[--C-:B------:R-:W-:Y:S01]  /*1340*/  @!P3 IMAD.IADD R41, R41, 0x1, -R4.reuse ;  /* 0x000000012929b824 */ /* 0x100fe200078e0a04 */
[----:B------:R-:W-:Y:S01]  /*1350*/  LOP3.LUT R10, R10, 0x90, RZ, 0xc0, !PT ;  /* 0x000000900a0a7812 */ /* 0x000fe200078ec0ff */
[C---:B------:R-:W-:Y:S01]  /*1360*/  IMAD.SHL.U32 R3, R58.reuse, 0x20, RZ ;  /* 0x000000203a037824 */ /* 0x040fe200078e00ff */
[C---:B------:R-:W-:Y:S01]  /*1370*/  LOP3.LUT R18, R58.reuse, 0x7, RZ, 0xc0, !PT ;  /* 0x000000073a127812 */ /* 0x040fe200078ec0ff */
[----:B------:R-:W-:Y:S01]  /*1380*/  IMAD.SHL.U32 R13, R58, 0x40, RZ ;  /* 0x000000403a0d7824 */ /* 0x000fe200078e00ff */
[----:B------:R-:W-:Y:S01]  /*1390*/  ISETP.GT.U32.AND P3, PT, R4, R41, PT ;  /* 0x000000290400720c */ /* 0x000fe20003f64070 */
[--C-:B------:R-:W-:Y:S01]  /*13a0*/  @!P0 IMAD.IADD R33, R33, 0x1, -R4.reuse ;  /* 0x0000000121218824 */ /* 0x100fe200078e0a04 */
[----:B------:R-:W-:Y:S01]  /*13b0*/  ISETP.GE.AND P0, PT, R26, RZ, PT ;  /* 0x000000ff1a00720c */ /* 0x000fe20003f06270 */
[----:B------:R-:W-:Y:S01]  /*13c0*/  IMAD.SHL.U32 R9, R58, 0x2, RZ ;  /* 0x000000023a097824 */ /* 0x000fe200078e00ff */
[----:B------:R-:W-:Y:S01]  /*13d0*/  LOP3.LUT R13, R13, 0x1800, RZ, 0xc0, !PT ;  /* 0x000018000d0d7812 */ /* 0x000fe200078ec0ff */
[--C-:B------:R-:W-:Y:S01]  /*13e0*/  @!P2 IMAD.IADD R35, R35, 0x1, -R4.reuse ;  /* 0x000000012323a824 */ /* 0x100fe200078e0a04 */
[----:B------:R-:W-:Y:S01]  /*13f0*/  LOP3.LUT R16, R10, 0x60, R3, 0xf8, !PT ;  /* 0x000000600a107812 */ /* 0x000fe200078ef803 */
[----:B------:R-:W-:Y:S01]  /*1400*/  IMAD.SHL.U32 R10, R58, 0x10, RZ ;  /* 0x000000103a0a7824 */ /* 0x000fe200078e00ff */
[----:B------:R-:W-:Y:S01]  /*1410*/  ISETP.GE.AND P2, PT, R28, RZ, PT ;  /* 0x000000ff1c00720c */ /* 0x000fe20003f46270 */
[--C-:B------:R-:W-:Y:S01]  /*1420*/  @!P4 IMAD.IADD R43, R43, 0x1, -R4.reuse ;  /* 0x000000012b2bc824 */ /* 0x100fe200078e0a04 */
[----:B------:R-:W-:Y:S01]  /*1430*/  ISETP.GE.AND P4, PT, R30, RZ, PT ;  /* 0x000000ff1e00720c */ /* 0x000fe20003f86270 */
[----:B------:R-:W-:Y:S01]  /*1440*/  IMAD R20, R18, 0x10, R13 ;  /* 0x0000001012147824 */ /* 0x000fe200078e020d */
[----:B------:R-:W-:Y:S01]  /*1450*/  ISETP.GE.AND P5, PT, R32, RZ, PT ;  /* 0x000000ff2000720c */ /* 0x000fe20003fa6270 */
[--C-:B------:R-:W-:Y:S01]  /*1460*/  @!P1 IMAD.IADD R39, R39, 0x1, -R4.reuse ;  /* 0x0000000127279824 */ /* 0x100fe200078e0a04 */
[----:B------:R-:W-:Y:S01]  /*1470*/  LOP3.LUT R13, R16, 0x10, R9, 0x78, !PT ;  /* 0x00000010100d7812 */ /* 0x000fe200078e7809 */
[----:B------:R-:W-:Y:S01]  /*1480*/  IMAD R11, R11, UR5, RZ ;  /* 0x000000050b0b7c24 */ /* 0x000fe2000f8e02ff */
[----:B------:R-:W-:Y:S01]  /*1490*/  LOP3.LUT R10, R10, 0x100, RZ, 0xc0, !PT ;  /* 0x000001000a0a7812 */ /* 0x000fe200078ec0ff */
[----:B------:R-:W-:Y:S01]  /*14a0*/  @!P3 IMAD.IADD R41, R41, 0x1, -R4 ;  /* 0x000000012929b824 */ /* 0x000fe200078e0a04 */
[----:B------:R-:W-:Y:S01]  /*14b0*/  ISETP.GE.AND P1, PT, R34, RZ, PT ;  /* 0x000000ff2200720c */ /* 0x000fe20003f26270 */
[----:B------:R-:W-:Y:S01]  /*14c0*/  @!P0 IMAD.MOV R33, RZ, RZ, -R33 ;  /* 0x000000ffff218224 */ /* 0x000fe200078e0a21 */
[----:B------:R-:W-:Y:S01]  /*14d0*/  IADD3 R10, R13, UR4, R10 ;  /* 0x000000040d0a7c10 */ /* 0x000fe2000fffe00a */
[----:B------:R-:W-:Y:S01]  /*14e0*/  ULDC UR5, c[0x0][0x240] ;  /* 0x0000900000057ab9 */ /* 0x000fe20000000800 */
[----:B------:R-:W-:Y:S01]  /*14f0*/  ISETP.NE.AND P3, PT, R15, RZ, PT ;  /* 0x000000ff0f00720c */ /* 0x000fe20003f65270 */
[----:B------:R-:W-:Y:S01]  /*1500*/  @!P2 IMAD.MOV R35, RZ, RZ, -R35 ;  /* 0x000000ffff23a224 */ /* 0x000fe200078e0a23 */
[----:B------:R-:W-:Y:S01]  /*1510*/  LOP3.LUT R13, RZ, R15, RZ, 0x33, !PT ;  /* 0x0000000fff0d7212 */ /* 0x000fe200078e33ff */
[----:B------:R-:W-:Y:S01]  /*1520*/  @!P4 IMAD.MOV R37, RZ, RZ, -R37 ;  /* 0x000000ffff25c224 */ /* 0x000fe200078e0a25 */
[----:B------:R-:W-:Y:S01]  /*1530*/  LEA R78, P0, R11, UR8, 0x1 ;  /* 0x000000080b4e7c11 */ /* 0x000fe2000f8008ff */
[----:B------:R-:W0:Y:S01]  /*1540*/  LDC R15, c[0x0][0x23c] ;  /* 0x00008f00ff0f7b82 */ /* 0x000e220000000800 */
[----:B------:R-:W-:Y:S01]  /*1550*/  SEL R14, R13, R14, !P3 ;  /* 0x0000000e0d0e7207 */ /* 0x000fe20005800000 */
[----:B------:R-:W-:Y:S01]  /*1560*/  @!P5 IMAD.MOV R39, RZ, RZ, -R39 ;  /* 0x000000ffff27d224 */ /* 0x000fe200078e0a27 */
[----:B------:R-:W-:Y:S01]  /*1570*/  LEA.HI.X.SX32 R79, R11, UR9, 0x1, P0 ;  /* 0x000000090b4f7c11 */ /* 0x000fe200080f0eff */
[----:B------:R-:W-:Y:S01]  /*1580*/  @!P1 IMAD.MOV R41, RZ, RZ, -R41 ;  /* 0x000000ffff299224 */ /* 0x000fe200078e0a29 */
[C---:B------:R-:W-:Y:S01]  /*1590*/  SEL R12, R13.reuse, R12, !P3 ;  /* 0x0000000c0d0c7207 */ /* 0x040fe20005800000 */
[----:B------:R-:W-:Y:S01]  /*15a0*/  @!P6 IMAD.MOV R43, RZ, RZ, -R43 ;  /* 0x000000ffff2be224 */ /* 0x000fe200078e0a2b */
[C---:B------:R-:W-:Y:S01]  /*15b0*/  SEL R19, R13.reuse, R19, !P3 ;  /* 0x000000130d137207 */ /* 0x040fe20005800000 */
[----:B------:R-:W1:Y:S01]  /*15c0*/  LDC R11, c[0x0][0x238] ;  /* 0x00008e00ff0b7b82 */ /* 0x000e620000000800 */
[C---:B------:R-:W-:Y:S01]  /*15d0*/  SEL R23, R13.reuse, R23, !P3 ;  /* 0x000000170d177207 */ /* 0x040fe20005800000 */
[----:B------:R-:W-:Y:S01]  /*15e0*/  IMAD R14, R14, UR5, RZ ;  /* 0x000000050e0e7c24 */ /* 0x000fe2000f8e02ff */
[C---:B------:R-:W-:Y:S01]  /*15f0*/  SEL R29, R13.reuse, R29, !P3 ;  /* 0x0000001d0d1d7207 */ /* 0x040fe20005800000 */
[----:B------:R-:W-:Y:S01]  /*1600*/  IMAD R12, R12, UR5, RZ ;  /* 0x000000050c0c7c24 */ /* 0x000fe2000f8e02ff */
[C---:B------:R-:W-:Y:S01]  /*1610*/  SEL R17, R13.reuse, R17, !P3 ;  /* 0x000000110d117207 */ /* 0x040fe20005800000 */
[----:B------:R-:W-:Y:S01]  /*1620*/  ULDC.64 UR8, c[0x0][0x218] ;  /* 0x0000860000087ab9 */ /* 0x000fe20000000a00 */
[----:B------:R-:W-:Y:S01]  /*1630*/  SEL R21, R13, R21, !P3 ;  /* 0x000000150d157207 */ /* 0x000fe20005800000 */
[----:B------:R-:W-:Y:S01]  /*1640*/  IMAD R19, R19, UR5, RZ ;  /* 0x0000000513137c24 */ /* 0x000fe2000f8e02ff */
        /* <DEDUP_REMOVED lines=18> */
[----:B------:R-:W-:Y:S01]  /*1770*/  LEA R84, P1, R14, UR8, 0x1 ;  /* 0x000000080e547c11 */ /* 0x000fe2000f8208ff */
[----:B------:R-:W-:Y:S01]  /*1780*/  IMAD R35, R35, UR5, RZ ;  /* 0x0000000523237c24 */ /* 0x000fe2000f8e02ff */
[----:B------:R-:W-:Y:S01]  /*1790*/  SGXT R8, R8, 0x1 ;  /* 0x000000010808781a */ /* 0x000fe20000000200 */
[----:B------:R-:W-:Y:S01]  /*17a0*/  IMAD R13, R13, UR5, RZ ;  /* 0x000000050d0d7c24 */ /* 0x000fe2000f8e02ff */
[----:B------:R-:W-:Y:S01]  /*17b0*/  LEA R86, P2, R12, UR8, 0x1 ;  /* 0x000000080c567c11 */ /* 0x000fe2000f8408ff */
[----:B------:R-:W-:Y:S01]  /*17c0*/  IMAD R39, R39, UR5, RZ ;  /* 0x0000000527277c24 */ /* 0x000fe2000f8e02ff */
[----:B------:R-:W-:Y:S01]  /*17d0*/  LEA R80, P4, R19, UR8, 0x1 ;  /* 0x0000000813507c11 */ /* 0x000fe2000f8808ff */
[----:B------:R-:W-:Y:S01]  /*17e0*/  IMAD R41, R41, UR5, RZ ;  /* 0x0000000529297c24 */ /* 0x000fe2000f8e02ff */
[----:B------:R-:W-:Y:S01]  /*17f0*/  LEA R74, P5, R23, UR8, 0x1 ;  /* 0x00000008174a7c11 */ /* 0x000fe2000f8a08ff */
[-C--:B-1----:R-:W-:Y:S01]  /*1800*/  IMAD R16, R63, R11.reuse, RZ ;  /* 0x0000000b3f107224 */ /* 0x082fe200078e02ff */
[----:B------:R-:W-:Y:S01]  /*1810*/  LEA.HI.X.SX32 R85, R14, UR9, 0x1, P1 ;  /* 0x000000090e557c11 */ /* 0x000fe200088f0eff */
[-C--:B------:R-:W-:Y:S01]  /*1820*/  IMAD R65, R62, R11.reuse, RZ ;  /* 0x0000000b3e417224 */ /* 0x080fe200078e02ff */
[----:B------:R-:W-:Y:S01]  /*1830*/  LEA R68, P1, R29, UR8, 0x1 ;  /* 0x000000081d447c11 */ /* 0x000fe2000f8208ff */
[-C--:B------:R-:W-:Y:S01]  /*1840*/  IMAD R64, R61, R11.reuse, RZ ;  /* 0x0000000b3d407224 */ /* 0x080fe200078e02ff */
[----:B------:R-:W-:Y:S01]  /*1850*/  LOP3.LUT R8, R8, 0x90, RZ, 0xc0, !PT ;  /* 0x0000009008087812 */ /* 0x000fe200078ec0ff */
[----:B------:R-:W-:Y:S01]  /*1860*/  ULDC UR5, c[0x0][0x230] ;  /* 0x00008c0000057ab9 */ /* 0x000fe20000000800 */
[----:B------:R-:W-:Y:S01]  /*1870*/  LOP3.LUT R45, R20, 0x30, R9, 0x78, !PT ;  /* 0x00000030142d7812 */ /* 0x000fe200078e7809 */
[----:B------:R-:W-:Y:S01]  /*1880*/  IMAD R20, R60, R11, RZ ;  /* 0x0000000b3c147224 */ /* 0x000fe200078e02ff */
[----:B------:R-:W-:-:S02]  /*1890*/  LEA R82, P0, R17, UR8, 0x1 ;  /* 0x0000000811527c11 */ /* 0x000fc4000f8008ff */
[----:B------:R-:W-:Y:S02]  /*18a0*/  LEA.HI.X.SX32 R87, R12, UR9, 0x1, P2 ;  /* 0x000000090c577c11 */ /* 0x000fe400090f0eff */
[----:B------:R-:W-:Y:S02]  /*18b0*/  LEA R76, P6, R21, UR8, 0x1 ;  /* 0x00000008154c7c11 */ /* 0x000fe4000f8c08ff */
[----:B------:R-:W-:Y:S02]  /*18c0*/  LEA R72, P3, R25, UR8, 0x1 ;  /* 0x0000000819487c11 */ /* 0x000fe4000f8608ff */
[----:B------:R-:W-:Y:S02]  /*18d0*/  LEA R70, P2, R27, UR8, 0x1 ;  /* 0x000000081b467c11 */ /* 0x000fe4000f8408ff */
[----:B------:R-:W-:Y:S01]  /*18e0*/  LEA.HI.X.SX32 R81, R19, UR9, 0x1, P4 ;  /* 0x0000000913517c11 */ /* 0x000fe2000a0f0eff */
[----:B------:R-:W-:Y:S01]  /*18f0*/  IMAD.SHL.U32 R19, R11, 0x80, RZ ;  /* 0x000000800b137824 */ /* 0x000fe200078e00ff */
[----:B------:R-:W-:-:S02]  /*1900*/  LEA R46, P4, R33, UR8, 0x1 ;  /* 0x00000008212e7c11 */ /* 0x000fc4000f8808ff */
[----:B------:R-:W-:Y:S02]  /*1910*/  LEA.HI.X.SX32 R75, R23, UR9, 0x1, P5 ;  /* 0x00000009174b7c11 */ /* 0x000fe4000a8f0eff */
[----:B------:R-:W-:Y:S02]  /*1920*/  LEA R32, P5, R37, UR8, 0x1 ;  /* 0x0000000825207c11 */ /* 0x000fe4000f8a08ff */
[----:B------:R-:W-:Y:S02]  /*1930*/  LEA.HI.X.SX32 R69, R29, UR9, 0x1, P1 ;  /* 0x000000091d457c11 */ /* 0x000fe400088f0eff */
[----:B------:R-:W-:Y:S01]  /*1940*/  LOP3.LUT R8, R8, 0x17e, R9, 0x78, !PT ;  /* 0x0000017e08087812 */ /* 0x000fe200078e7809 */
[----:B------:R-:W-:Y:S01]  /*1950*/  IMAD R9, R18, 0x100, R45 ;  /* 0x0000010012097824 */ /* 0x000fe200078e022d */
[----:B------:R-:W-:Y:S01]  /*1960*/  LEA.HI.X.SX32 R83, R17, UR9, 0x1, P0 ;  /* 0x0000000911537c11 */ /* 0x000fe200080f0eff */
[----:B0-----:R-:W-:Y:S01]  /*1970*/  IMAD R17, R6, R15, RZ ;  /* 0x0000000f06117224 */ /* 0x001fe200078e02ff */
[----:B------:R-:W-:Y:S01]  /*1980*/  LEA R36, P1, R13, UR8, 0x1 ;  /* 0x000000080d247c11 */ /* 0x000fe2000f8208ff */
[----:B------:R-:W-:Y:S01]  /*1990*/  IMAD R18, R2, R11, RZ ;  /* 0x0000000b02127224 */ /* 0x000fe200078e02ff */
[----:B------:R-:W-:Y:S01]  /*19a0*/  LEA.HI R58, R58, 0x70, RZ, 0x1c ;  /* 0x000000703a3a7811 */ /* 0x000fe200078fe0ff */
[----:B------:R-:W-:Y:S01]  /*19b0*/  IMAD.SHL.U32 R15, R15, 0x80, RZ ;  /* 0x000000800f0f7824 */ /* 0x000fe200078e00ff */
[----:B------:R-:W-:-:S02]  /*19c0*/  LEA R66, P0, R31, UR8, 0x1 ;  /* 0x000000081f427c11 */ /* 0x000fc4000f8008ff */
[----:B------:R-:W-:Y:S01]  /*19d0*/  LEA.HI.X.SX32 R77, R21, UR9, 0x1, P6 ;  /* 0x00000009154d7c11 */ /* 0x000fe2000b0f0eff */
[-C--:B------:R-:W-:Y:S01]  /*19e0*/  IMAD R14, R58, R11.reuse, RZ ;  /* 0x0000000b3a0e7224 */ /* 0x080fe200078e02ff */
[----:B------:R-:W-:Y:S01]  /*19f0*/  LEA.HI.X.SX32 R73, R25, UR9, 0x1, P3 ;  /* 0x0000000919497c11 */ /* 0x000fe200098f0eff */
[----:B------:R-:W-:Y:S01]  /*1a00*/  IMAD R21, R59, R11, RZ ;  /* 0x0000000b3b157224 */ /* 0x000fe200078e02ff */
[----:B------:R-:W-:Y:S02]  /*1a10*/  LEA.HI.X.SX32 R71, R27, UR9, 0x1, P2 ;  /* 0x000000091b477c11 */ /* 0x000fe400090f0eff */
[----:B------:R-:W-:Y:S02]  /*1a20*/  LEA R34, P6, R35, UR8, 0x1 ;  /* 0x0000000823227c11 */ /* 0x000fe4000f8c08ff */
[----:B------:R-:W-:Y:S02]  /*1a30*/  LEA R52, P3, R39, UR8, 0x1 ;  /* 0x0000000827347c11 */ /* 0x000fe4000f8608ff */
[----:B------:R-:W-:-:S02]  /*1a40*/  LEA R30, P2, R41, UR8, 0x1 ;  /* 0x00000008291e7c11 */ /* 0x000fc4000f8408ff */
[----:B------:R-:W-:Y:S02]  /*1a50*/  LEA.HI.X.SX32 R93, R33, UR9, 0x1, P4 ;  /* 0x00000009215d7c11 */ /* 0x000fe4000a0f0eff */
[----:B------:R-:W-:Y:S02]  /*1a60*/  LEA.HI.X.SX32 R33, R37, UR9, 0x1, P5 ;  /* 0x0000000925217c11 */ /* 0x000fe4000a8f0eff */
[----:B------:R-:W-:Y:S01]  /*1a70*/  LEA.HI.X.SX32 R37, R13, UR9, 0x1, P1 ;  /* 0x000000090d257c11 */ /* 0x000fe200088f0eff */
[----:B------:R-:W-:Y:S01]  /*1a80*/  IMAD R13, R57, R11, RZ ;  /* 0x0000000b390d7224 */ /* 0x000fe200078e02ff */
[----:B------:R-:W-:Y:S02]  /*1a90*/  LEA.HI.X.SX32 R67, R31, UR9, 0x1, P0 ;  /* 0x000000091f437c11 */ /* 0x000fe400080f0eff */
[----:B------:R-:W-:Y:S02]  /*1aa0*/  LEA.HI.X.SX32 R35, R35, UR9, 0x1, P6 ;  /* 0x0000000923237c11 */ /* 0x000fe4000b0f0eff */
[----:B------:R-:W-:-:S02]  /*1ab0*/  LEA.HI.X.SX32 R53, R39, UR9, 0x1, P3 ;  /* 0x0000000927357c11 */ /* 0x000fc400098f0eff */
[----:B------:R-:W-:Y:S02]  /*1ac0*/  LEA.HI.X.SX32 R31, R41, UR9, 0x1, P2 ;  /* 0x00000009291f7c11 */ /* 0x000fe400090f0eff */
[----:B------:R-:W-:Y:S02]  /*1ad0*/  LOP3.LUT R4, R3, 0x60, RZ, 0xc0, !PT ;  /* 0x0000006003047812 */ /* 0x000fe400078ec0ff */
[----:B------:R-:W-:Y:S02]  /*1ae0*/  LOP3.LUT R11, R7, 0x20, RZ, 0x3c, !PT ;  /* 0x00000020070b7812 */ /* 0x000fe400078e3cff */
[----:B------:R-:W-:-:S07]  /*1af0*/  LOP3.LUT R12, R9, 0x40, RZ, 0x3c, !PT ;  /* 0x00000040090c7812 */ /* 0x000fce00078e3cff */
.L_x_1:
[----:B------:R-:W-:Y:S01]  /*1b00*/  ISETP.GE.AND P0, PT, R2, UR5, PT ;  /* 0x0000000502007c0c */ /* 0x000fe2000bf06270 */
[----:B------:R-:W-:Y:S01]  /*1b10*/  IMAD.WIDE R28, R18, 0x2, R78 ;  /* 0x00000002121c7825 */ /* 0x000fe200078e024e */
[----:B------:R-:W-:Y:S02]  /*1b20*/  PRMT R97, RZ, 0x7610, R97 ;  /* 0x00007610ff617816 */ /* 0x000fe40000000061 */
[----:B------:R-:W-:Y:S01]  /*1b30*/  ISETP.GE.AND P1, PT, R59, UR5, PT ;  /* 0x000000053b007c0c */ /* 0x000fe2000bf26270 */
[----:B------:R-:W-:Y:S01]  /*1b40*/  IMAD.WIDE R22, R21, 0x2, R78 ;  /* 0x0000000215167825 */ /* 0x000fe200078e024e */
[----:B------:R-:W-:-:S07]  /*1b50*/  PRMT R95, RZ, 0x7610, R95 ;  /* 0x00007610ff5f7816 */ /* 0x000fce000000005f */
[----:B------:R0:W2:Y:S01]  /*1b60*/  @!P0 LDG.E.U16 R97, desc[UR6][R28.64] ;  /* 0x000000061c618981 */ /* 0x0000a2000c1e1500 */
[----:B------:R-:W-:Y:S01]  /*1b70*/  ISETP.GE.AND P0, PT, R60, UR5, PT ;  /* 0x000000053c007c0c */ /* 0x000fe2000bf06270 */
[----:B------:R-:W-:Y:S01]  /*1b80*/  IMAD.WIDE R26, R20, 0x2, R78 ;  /* 0x00000002141a7825 */ /* 0x000fe200078e024e */
[----:B------:R-:W-:Y:S01]  /*1b90*/  PRMT R91, RZ, 0x7610, R91 ;  /* 0x00007610ff5b7816 */ /* 0x000fe2000000005b */
[----:B------:R1:W3:Y:S01]  /*1ba0*/  @!P1 LDG.E.U16 R95, desc[UR6][R22.64] ;  /* 0x00000006165f9981 */ /* 0x0002e2000c1e1500 */
[----:B------:R-:W-:-:S09]  /*1bb0*/  ISETP.GE.AND P1, PT, R57, UR5, PT ;  /* 0x0000000539007c0c */ /* 0x000fd2000bf26270 */
[----:B------:R4:W5:Y:S01]  /*1bc0*/  @!P0 LDG.E.U16 R91, desc[UR6][R26.64] ;  /* 0x000000061a5b8981 */ /* 0x000962000c1e1500 */
[----:B------:R-:W-:Y:S01]  /*1bd0*/  PRMT R47, RZ, 0x7610, R47 ;  /* 0x00007610ff2f7816 */ /* 0x000fe2000000002f */
[----:B------:R-:W-:Y:S01]  /*1be0*/  IMAD.WIDE R24, R13, 0x2, R78 ;  /* 0x000000020d187825 */ /* 0x000fe200078e024e */
[----:B------:R-:W-:-:S04]  /*1bf0*/  ISETP.GE.AND P0, PT, R61, UR5, PT ;  /* 0x000000053d007c0c */ /* 0x000fc8000bf06270 */
[----:B------:R4:W2:Y:S01]  /*1c00*/  @!P1 LDG.E.U16 R47, desc[UR6][R24.64] ;  /* 0x00000006182f9981 */ /* 0x0008a2000c1e1500 */
[----:B------:R-:W-:Y:S01]  /*1c10*/  ISETP.GE.AND P1, PT, R62, UR5, PT ;  /* 0x000000053e007c0c */ /* 0x000fe2000bf26270 */
[----:B0-----:R-:W-:Y:S01]  /*1c20*/  IMAD.WIDE R28, R64, 0x2, R78 ;  /* 0x00000002401c7825 */ /* 0x001fe200078e024e */
[----:B------:R-:W-:Y:S02]  /*1c30*/  PRMT R45, RZ, 0x7610, R45 ;  /* 0x00007610ff2d7816 */ /* 0x000fe4000000002d */
[----:B------:R-:W-:Y:S01]  /*1c40*/  PRMT R43, RZ, 0x7610, R43 ;  /* 0x00007610ff2b7816 */ /* 0x000fe2000000002b */
[----:B-1----:R-:W-:-:S03]  /*1c50*/  IMAD.WIDE R22, R65, 0x2, R78 ;  /* 0x0000000241167825 */ /* 0x002fc600078e024e */
[----:B------:R-:W2:Y:S01]  /*1c60*/  @!P0 LDG.E.U16 R45, desc[UR6][R28.64] ;  /* 0x000000061c2d8981 */ /* 0x000ea2000c1e1500 */
[----:B------:R-:W-:-:S04]  /*1c70*/  ISETP.GE.AND P0, PT, R63, UR5, PT ;  /* 0x000000053f007c0c */ /* 0x000fc8000bf06270 */
[----:B------:R-:W2:Y:S01]  /*1c80*/  @!P1 LDG.E.U16 R43, desc[UR6][R22.64] ;  /* 0x00000006162b9981 */ /* 0x000ea2000c1e1500 */
[----:B------:R-:W-:Y:S01]  /*1c90*/  ISETP.GE.AND P1, PT, R58, UR5, PT ;  /* 0x000000053a007c0c */ /* 0x000fe2000bf26270 */
[----:B----4-:R-:W-:Y:S01]  /*1ca0*/  IMAD.WIDE R26, R16, 0x2, R78 ;  /* 0x00000002101a7825 */ /* 0x010fe200078e024e */
[----:B------:R-:W-:Y:S02]  /*1cb0*/  PRMT R41, RZ, 0x7610, R41 ;  /* 0x00007610ff297816 */ /* 0x000fe40000000029 */
[----:B------:R-:W-:Y:S01]  /*1cc0*/  PRMT R39, RZ, 0x7610, R39 ;  /* 0x00007610ff277816 */ /* 0x000fe20000000027 */
[----:B------:R-:W-:-:S03]  /*1cd0*/  IMAD.WIDE R24, R14, 0x2, R78 ;  /* 0x000000020e187825 */ /* 0x000fc600078e024e */
[----:B------:R0:W4:Y:S05]  /*1ce0*/  @!P0 LDG.E.U16 R41, desc[UR6][R26.64] ;  /* 0x000000061a298981 */ /* 0x00012a000c1e1500 */
[----:B------:R1:W4:Y:S01]  /*1cf0*/  @!P1 LDG.E.U16 R39, desc[UR6][R24.64] ;  /* 0x0000000618279981 */ /* 0x000322000c1e1500 */
[----:B------:R-:W-:Y:S02]  /*1d00*/  ISETP.GE.AND P0, PT, R6, UR5, PT ;  /* 0x0000000506007c0c */ /* 0x000fe4000bf06270 */
[----:B------:R-:W-:Y:S01]  /*1d10*/  PRMT R40, RZ, 0x7610, R40 ;  /* 0x00007610ff287816 */ /* 0x000fe20000000028 */
[----:B------:R-:W-:Y:S01]  /*1d20*/  BAR.SYNC.DEFER_BLOCKING 0x0 ;  /* 0x0000000000007b1d */ /* 0x000fe20000010000 */
[----:B0-----:R-:W-:Y:S01]  /*1d30*/  IMAD.WIDE R26, R17, 0x2, R30 ;  /* 0x00000002111a7825 */ /* 0x001fe200078e021e */
[----:B------:R-:W-:-:S03]  /*1d40*/  PRMT R38, RZ, 0x7610, R38 ;  /* 0x00007610ff267816 */ /* 0x000fc60000000026 */
[----:B-1----:R-:W-:Y:S02]  /*1d50*/  IMAD.MOV.U32 R24, RZ, RZ, R36 ;  /* 0x000000ffff187224 */ /* 0x002fe400078e0024 */
[----:B------:R-:W-:Y:S02]  /*1d60*/  IMAD.MOV.U32 R25, RZ, RZ, R37 ;  /* 0x000000ffff197224 */ /* 0x000fe400078e0025 */
[C---:B------:R-:W-:Y:S01]  /*1d70*/  IMAD.WIDE R22, R17.reuse, 0x2, R24 ;  /* 0x0000000211167825 */ /* 0x040fe200078e0218 */
[----:B------:R-:W-:Y:S02]  /*1d80*/  PRMT R44, RZ, 0x7610, R44 ;  /* 0x00007610ff2c7816 */ /* 0x000fe4000000002c */
[----:B------:R-:W-:Y:S01]  /*1d90*/  PRMT R42, RZ, 0x7610, R42 ;  /* 0x00007610ff2a7816 */ /* 0x000fe2000000002a */
[----:B------:R-:W-:Y:S01]  /*1da0*/  IMAD.WIDE R28, R17, 0x2, R52 ;  /* 0x00000002111c7825 */ /* 0x000fe200078e0234 */
[----:B------:R0:W4:Y:S04]  /*1db0*/  @!P0 LDG.E.U16 R40, desc[UR6][R26.64] ;  /* 0x000000061a288981 */ /* 0x000128000c1e1500 */
[----:B------:R1:W4:Y:S04]  /*1dc0*/  @!P0 LDG.E.U16 R38, desc[UR6][R22.64] ;  /* 0x0000000616268981 */ /* 0x000328000c1e1500 */
[----:B------:R1:W4:Y:S01]  /*1dd0*/  @!P0 LDG.E.U16 R44, desc[UR6][R28.64] ;  /* 0x000000061c2c8981 */ /* 0x000322000c1e1500 */
[----:B0-----:R-:W-:-:S02]  /*1de0*/  IMAD.MOV.U32 R26, RZ, RZ, R34 ;  /* 0x000000ffff1a7224 */ /* 0x001fc400078e0022 */
[----:B------:R-:W-:Y:S02]  /*1df0*/  IMAD.MOV.U32 R27, RZ, RZ, R35 ;  /* 0x000000ffff1b7224 */ /* 0x000fe400078e0023 */
[----:B-1----:R-:W-:Y:S01]  /*1e00*/  IMAD.WIDE R22, R17, 0x2, R26 ;  /* 0x0000000211167825 */ /* 0x002fe200078e021a */
[----:B------:R-:W-:-:S03]  /*1e10*/  PRMT R89, RZ, 0x7610, R89 ;  /* 0x00007610ff597816 */ /* 0x000fc60000000059 */
[----:B------:R-:W-:Y:S01]  /*1e20*/  IMAD.MOV.U32 R28, RZ, RZ, R32 ;  /* 0x000000ffff1c7224 */ /* 0x000fe200078e0020 */
[----:B------:R0:W4:Y:S01]  /*1e30*/  @!P0 LDG.E.U16 R42, desc[UR6][R22.64] ;  /* 0x00000006162a8981 */ /* 0x000122000c1e1500 */
[----:B------:R-:W-:Y:S01]  /*1e40*/  IMAD.MOV.U32 R29, RZ, RZ, R33 ;  /* 0x000000ffff1d7224 */ /* 0x000fe200078e0021 */
[----:B------:R-:W-:Y:S01]  /*1e50*/  PRMT R88, RZ, 0x7610, R88 ;  /* 0x00007610ff587816 */ /* 0x000fe20000000058 */
[----:B------:R-:W-:-:S04]  /*1e60*/  IMAD.WIDE R34, R17, 0x2, R66 ;  /* 0x0000000211227825 */ /* 0x000fc800078e0242 */
[C---:B------:R-:W-:Y:S01]  /*1e70*/  IMAD.WIDE R32, R17.reuse, 0x2, R28 ;  /* 0x0000000211207825 */ /* 0x040fe200078e021c */
[----:B------:R-:W-:Y:S01]  /*1e80*/  PRMT R90, RZ, 0x7610, R90 ;  /* 0x00007610ff5a7816 */ /* 0x000fe2000000005a */
[----:B------:R1:W4:Y:S02]  /*1e90*/  @!P0 LDG.E.U16 R88, desc[UR6][R34.64] ;  /* 0x0000000622588981 */ /* 0x000324000c1e1500 */
[--C-:B0-----:R-:W-:Y:S02]  /*1ea0*/  IMAD.MOV.U32 R22, RZ, RZ, R46.reuse ;  /* 0x000000ffff167224 */ /* 0x101fe400078e002e */
[----:B------:R-:W-:Y:S01]  /*1eb0*/  IMAD.MOV.U32 R23, RZ, RZ, R93 ;  /* 0x000000ffff177224 */ /* 0x000fe200078e005d */
[----:B------:R-:W-:Y:S01]  /*1ec0*/  PRMT R46, RZ, 0x7610, R46 ;  /* 0x00007610ff2e7816 */ /* 0x000fe2000000002e */
[----:B------:R0:W4:Y:S01]  /*1ed0*/  @!P0 LDG.E.U16 R89, desc[UR6][R32.64] ;  /* 0x0000000620598981 */ /* 0x000122000c1e1500 */
[----:B------:R-:W-:Y:S01]  /*1ee0*/  IMAD.WIDE R36, R17, 0x2, R22 ;  /* 0x0000000211247825 */ /* 0x000fe200078e0216 */
[----:B------:R-:W-:-:S02]  /*1ef0*/  PRMT R93, RZ, 0x7610, R93 ;  /* 0x00007610ff5d7816 */ /* 0x000fc4000000005d */
[----:B------:R-:W-:Y:S02]  /*1f00*/  PRMT R92, RZ, 0x7610, R92 ;  /* 0x00007610ff5c7816 */ /* 0x000fe4000000005c */
[----:B------:R0:W4:Y:S01]  /*1f10*/  @!P0 LDG.E.U16 R46, desc[UR6][R36.64] ;  /* 0x00000006242e8981 */ /* 0x000122000c1e1500 */
[----:B-1----:R-:W-:-:S04]  /*1f20*/  IMAD.WIDE R34, R17, 0x2, R72 ;  /* 0x0000000211227825 */ /* 0x002fc800078e0248 */
[C---:B0-----:R-:W-:Y:S01]  /*1f30*/  IMAD.WIDE R32, R17.reuse, 0x2, R68 ;  /* 0x0000000211207825 */ /* 0x041fe200078e0244 */
[----:B------:R-:W-:Y:S01]  /*1f40*/  PRMT R94, RZ, 0x7610, R94 ;  /* 0x00007610ff5e7816 */ /* 0x000fe2000000005e */
[----:B------:R0:W4:Y:S02]  /*1f50*/  @!P0 LDG.E.U16 R92, desc[UR6][R34.64] ;  /* 0x00000006225c8981 */ /* 0x000124000c1e1500 */
[----:B------:R-:W-:Y:S02]  /*1f60*/  IMAD.WIDE R36, R17, 0x2, R70 ;  /* 0x0000000211247825 */ /* 0x000fe400078e0246 */
[----:B------:R1:W4:Y:S01]  /*1f70*/  @!P0 LDG.E.U16 R93, desc[UR6][R32.64] ;  /* 0x00000006205d8981 */ /* 0x000322000c1e1500 */
[----:B------:R-:W-:-:S03]  /*1f80*/  PRMT R96, RZ, 0x7610, R96 ;  /* 0x00007610ff607816 */ /* 0x000fc60000000060 */
[----:B------:R1:W4:Y:S01]  /*1f90*/  @!P0 LDG.E.U16 R90, desc[UR6][R36.64] ;  /* 0x00000006245a8981 */ /* 0x000322000c1e1500 */
[----:B0-----:R-:W-:-:S04]  /*1fa0*/  IMAD.WIDE R34, R17, 0x2, R80 ;  /* 0x0000000211227825 */ /* 0x001fc800078e0250 */
[C---:B-1----:R-:W-:Y:S01]  /*1fb0*/  IMAD.WIDE R32, R17.reuse, 0x2, R74 ;  /* 0x0000000211207825 */ /* 0x042fe200078e024a */
[----:B------:R-:W-:Y:S01]  /*1fc0*/  PRMT R98, RZ, 0x7610, R98 ;  /* 0x00007610ff627816 */ /* 0x000fe20000000062 */
[----:B------:R0:W4:Y:S02]  /*1fd0*/  @!P0 LDG.E.U16 R96, desc[UR6][R34.64] ;  /* 0x0000000622608981 */ /* 0x000124000c1e1500 */
[C---:B------:R-:W-:Y:S01]  /*1fe0*/  IMAD.WIDE R36, R17.reuse, 0x2, R76 ;  /* 0x0000000211247825 */ /* 0x040fe200078e024c */
[----:B------:R-:W-:Y:S01]  /*1ff0*/  PRMT R100, RZ, 0x7610, R100 ;  /* 0x00007610ff647816 */ /* 0x000fe20000000064 */
[----:B------:R1:W4:Y:S02]  /*2000*/  @!P0 LDG.E.U16 R94, desc[UR6][R32.64] ;  /* 0x00000006205e8981 */ /* 0x000324000c1e1500 */
[----:B0-----:R-:W-:-:S04]  /*2010*/  IMAD.WIDE R34, R17, 0x2, R86 ;  /* 0x0000000211227825 */ /* 0x001fc800078e0256 */
[----:B-1----:R-:W-:-:S05]  /*2020*/  IMAD.WIDE R32, R17, 0x2, R82 ;  /* 0x0000000211207825 */ /* 0x002fca00078e0252 */
[----:B------:R-:W4:Y:S04]  /*2030*/  @!P0 LDG.E.U16 R98, desc[UR6][R32.64] ;  /* 0x0000000620628981 */ /* 0x000f28000c1e1500 */
[----:B---3--:R0:W-:Y:S02]  /*2040*/  STS.U16 [R8+UR4+0x2200], R95 ;  /* 0x0022005f08007988 */ /* 0x0081e40008000404 */
[----:B0-----:R-:W-:Y:S02]  /*2050*/  PRMT R95, RZ, 0x7610, R95 ;  /* 0x00007610ff5f7816 */ /* 0x001fe4000000005f */
[----:B-----5:R0:W-:Y:S04]  /*2060*/  STS.U16 [R8+UR4+0x2400], R91 ;  /* 0x0024005b08007988 */ /* 0x0201e80008000404 */
[----:B------:R1:W3:Y:S01]  /*2070*/  @!P0 LDG.E.U16 R95, desc[UR6][R36.64] ;  /* 0x00000006245f8981 */ /* 0x0002e2000c1e1500 */
[----:B0-----:R-:W-:Y:S01]  /*2080*/  PRMT R91, RZ, 0x7610, R91 ;  /* 0x00007610ff5b7816 */ /* 0x001fe2000000005b */
[----:B-1----:R-:W-:-:S05]  /*2090*/  IMAD.WIDE R36, R17, 0x2, R84 ;  /* 0x0000000211247825 */ /* 0x002fca00078e0254 */
[----:B------:R-:W5:Y:S04]  /*20a0*/  @!P0 LDG.E.U16 R91, desc[UR6][R34.64] ;  /* 0x00000006225b8981 */ /* 0x000f68000c1e1500 */
[----:B------:R-:W3:Y:S04]  /*20b0*/  @!P0 LDG.E.U16 R100, desc[UR6][R36.64] ;  /* 0x0000000624648981 */ /* 0x000ee8000c1e1500 */
[----:B--2---:R-:W-:Y:S04]  /*20c0*/  STS.U16 [R8+UR4+0x2000], R97 ;  /* 0x0020006108007988 */ /* 0x004fe80008000404 */
[----:B------:R-:W-:Y:S04]  /*20d0*/  STS.U16 [R8+UR4+0x2600], R47 ;  /* 0x0026002f08007988 */ /* 0x000fe80008000404 */
[----:B------:R-:W-:Y:S04]  /*20e0*/  STS.U16 [R8+UR4+0x2800], R45 ;  /* 0x0028002d08007988 */ /* 0x000fe80008000404 */
[----:B------:R-:W-:Y:S04]  /*20f0*/  STS.U16 [R8+UR4+0x2a00], R43 ;  /* 0x002a002b08007988 */ /* 0x000fe80008000404 */
[----:B----4-:R-:W-:Y:S04]  /*2100*/  STS.U16 [R8+UR4+0x2c00], R41 ;  /* 0x002c002908007988 */ /* 0x010fe80008000404 */
[----:B------:R-:W-:Y:S04]  /*2110*/  STS.U16 [R8+UR4+0x2e00], R39 ;  /* 0x002e002708007988 */ /* 0x000fe80008000404 */
[----:B------:R-:W-:Y:S04]  /*2120*/  STS.U16 [R7+UR4], R38 ;  /* 0x0000002607007988 */ /* 0x000fe80008000404 */
[----:B------:R-:W-:Y:S04]  /*2130*/  STS.U16 [R7+UR4+0x800], R42 ;  /* 0x0008002a07007988 */ /* 0x000fe80008000404 */
        /* <DEDUP_REMOVED lines=9> */
[----:B---3--:R-:W-:Y:S04]  /*21d0*/  STS.U16 [R55+UR4+0x1c00], R100 ;  /* 0x001c006437007988 */ /* 0x008fe80008000404 */
[----:B------:R-:W-:Y:S04]  /*21e0*/  STS.U16 [R56+UR4+0x600], R89 ;  /* 0x0006005938007988 */ /* 0x000fe80008000404 */
[----:B------:R-:W-:Y:S04]  /*21f0*/  STS.U16 [R56+UR4+0xe00], R93 ;  /* 0x000e005d38007988 */ /* 0x000fe80008000404 */
[----:B------:R-:W-:Y:S04]  /*2200*/  STS.U16 [R56+UR4+0x1600], R95 ;  /* 0x0016005f38007988 */ /* 0x000fe80008000404 */
[----:B-----5:R-:W-:Y:S01]  /*2210*/  STS.U16 [R56+UR4+0x1e00], R91 ;  /* 0x001e005b38007988 */ /* 0x020fe20008000404 */
[----:B------:R-:W-:Y:S06]  /*2220*/  BAR.SYNC.DEFER_BLOCKING 0x0 ;  /* 0x0000000000007b1d */ /* 0x000fec0000010000 */
[----:B------:R-:W-:Y:S04]  /*2230*/  LDSM.16.MT88.4 R32, [R10+0x2000] ;  /* 0x002000000a20783b */ /* 0x000fe80000004200 */
[----:B------:R-:W0:Y:S04]  /*2240*/  LDSM.16.M88.4 R40, [R9+UR4] ;  /* 0x000000040928783b */ /* 0x000e280008000200 */
[----:B------:R-:W1:Y:S04]  /*2250*/  LDSM.16.MT88.4 R44, [R10+0x2200] ;  /* 0x002200000a2c783b */ /* 0x000e680000004200 */
[----:B------:R-:W-:Y:S01]  /*2260*/  LDSM.16.M88.4 R36, [R12+UR4] ;  /* 0x000000040c24783b */ /* 0x000fe20008000200 */
[----:B0-----:R-:W-:Y:S03]  /*2270*/  HMMA.16816.F32 R48, R32, R40, R48 ;  /* 0x000000282030723c */ /* 0x001fe60000001830 */
[----:B------:R-:W0:-:S15]  /*2280*/  LDSM.16.MT88.4 R32, [R10+0x2400] ;  /* 0x002400000a20783b */ /* 0x000e1e0000004200 */
[----:B------:R-:W-:-:S06]  /*2290*/  NOP ;  /* 0x0000000000007918 */ /* 0x000fcc0000000000 */
[----:B-1----:R-:W-:Y:S01]  /*22a0*/  HMMA.16816.F32 R48, R44, R42, R48 ;  /* 0x0000002a2c30723c */ /* 0x002fe20000001830 */
[----:B------:R-:W1:Y:S04]  /*22b0*/  LDSM.16.MT88.4 R40, [R10+0x2600] ;  /* 0x002600000a28783b */ /* 0x000e680000004200 */
[----:B------:R-:W-:-:S15]  /*22c0*/  LDSM.16.M88.4 R44, [R9+UR4+0x80] ;  /* 0x00008004092c783b */ /* 0x000fde0008000200 */
[----:B------:R-:W-:-:S04]  /*22d0*/  NOP ;  /* 0x0000000000007918 */ /* 0x000fc80000000000 */
[----:B0-----:R-:W-:Y:S01]  /*22e0*/  HMMA.16816.F32 R48, R32, R36, R48 ;  /* 0x000000242030723c */ /* 0x001fe20000001830 */
[----:B------:R-:W0:-:S15]  /*22f0*/  LDSM.16.MT88.4 R32, [R10+0x2800] ;  /* 0x002800000a20783b */ /* 0x000e1e0000004200 */
[----:B------:R-:W-:-:S08]  /*2300*/  NOP ;  /* 0x0000000000007918 */ /* 0x000fd00000000000 */
        /* <DEDUP_REMOVED lines=8> */
[----:B------:R-:W1:Y:S01]  /*2390*/  LDSM.16.MT88.4 R36, [R10+0x2e00] ;  /* 0x002e00000a24783b */ /* 0x000e620000004200 */
[----:B------:R-:W-:-:S05]  /*23a0*/  VIADD R54, R54, 0xffffffff ;  /* 0xffffffff36367836 */ /* 0x000fca0000000000 */
[----:B------:R-:W-:-:S15]  /*23b0*/  ISETP.NE.U32.AND P0, PT, R54, RZ, PT ;  /* 0x000000ff3600720c */ /* 0x000fde0003f05070 */
[----:B------:R-:W-:-:S02]  /*23c0*/  NOP ;  /* 0x0000000000007918 */ /* 0x000fc40000000000 */
[----:B0-----:R-:W-:Y:S01]  /*23d0*/  HMMA.16816.F32 R32, R40, R48, R32 ;  /* 0x000000302820723c */ /* 0x001fe20000001820 */
[----:B------:R-:W-:Y:S01]  /*23e0*/  IMAD.WIDE R22, R15, 0x2, R22 ;  /* 0x000000020f167825 */ /* 0x000fe200078e0216 */
[----:B------:R-:W-:-:S03]  /*23f0*/  UIADD3 UR5, UR5, -0x80, URZ ;  /* 0xffffff8005057890 */ /* 0x000fc6000fffe03f */
[----:B------:R-:W-:-:S04]  /*2400*/  IMAD.WIDE R26, R15, 0x2, R26 ;  /* 0x000000020f1a7825 */ /* 0x000fc800078e021a */
[----:B------:R-:W-:-:S04]  /*2410*/  IMAD.WIDE R28, R15, 0x2, R28 ;  /* 0x000000020f1c7825 */ /* 0x000fc800078e021c */
[----:B------:R-:W-:-:S04]  /*2420*/  IMAD.WIDE R24, R15, 0x2, R24 ;  /* 0x000000020f187825 */ /* 0x000fc800078e0218 */
[----:B------:R-:W-:-:S04]  /*2430*/  IMAD.WIDE R86, R15, 0x2, R86 ;  /* 0x000000020f567825 */ /* 0x000fc800078e0256 */
[----:B------:R-:W-:-:S03]  /*2440*/  IMAD.WIDE R84, R15, 0x2, R84 ;  /* 0x000000020f547825 */ /* 0x000fc600078e0254 */
[----:B-1----:R-:W-:Y:S01]  /*2450*/  HMMA.16816.F32 R48, R36, R50, R32 ;  /* 0x000000322430723c */ /* 0x002fe20000001820 */
[----:B------:R-:W-:-:S04]  /*2460*/  IMAD.WIDE R82, R15, 0x2, R82 ;  /* 0x000000020f527825 */ /* 0x000fc800078e0252 */
[----:B------:R-:W-:-:S04]  /*2470*/  IMAD.WIDE R80, R15, 0x2, R80 ;  /* 0x000000020f507825 */ /* 0x000fc800078e0250 */
[----:B------:R-:W-:-:S04]  /*2480*/  IMAD.WIDE R76, R15, 0x2, R76 ;  /* 0x000000020f4c7825 */ /* 0x000fc800078e024c */
[----:B------:R-:W-:-:S04]  /*2490*/  IMAD.WIDE R74, R15, 0x2, R74 ;  /* 0x000000020f4a7825 */ /* 0x000fc800078e024a */
[----:B------:R-:W-:-:S04]  /*24a0*/  IMAD.WIDE R72, R15, 0x2, R72 ;  /* 0x000000020f487825 */ /* 0x000fc800078e0248 */
[----:B------:R-:W-:-:S04]  /*24b0*/  IMAD.WIDE R70, R15, 0x2, R70 ;  /* 0x000000020f467825 */ /* 0x000fc800078e0246 */
[----:B------:R-:W-:-:S04]  /*24c0*/  IMAD.WIDE R68, R15, 0x2, R68 ;  /* 0x000000020f447825 */ /* 0x000fc800078e0244 */
[----:B------:R-:W-:-:S04]  /*24d0*/  IMAD.WIDE R66, R15, 0x2, R66 ;  /* 0x000000020f427825 */ /* 0x000fc800078e0242 */
[----:B------:R-:W-:Y:S02]  /*24e0*/  IMAD.MOV.U32 R46, RZ, RZ, R22 ;  /* 0x000000ffff2e7224 */ /* 0x000fe400078e0016 */
[----:B------:R-:W-:Y:S02]  /*24f0*/  IMAD.MOV.U32 R93, RZ, RZ, R23 ;  /* 0x000000ffff5d7224 */ /* 0x000fe400078e0017 */
[----:B------:R-:W-:-:S04]  /*2500*/  IMAD.WIDE R52, R15, 0x2, R52 ;  /* 0x000000020f347825 */ /* 0x000fc800078e0234 */
[----:B------:R-:W-:Y:S02]  /*2510*/  IMAD.MOV.U32 R34, RZ, RZ, R26 ;  /* 0x000000ffff227224 */ /* 0x000fe400078e001a */
[----:B------:R-:W-:Y:S02]  /*2520*/  IMAD.MOV.U32 R35, RZ, RZ, R27 ;  /* 0x000000ffff237224 */ /* 0x000fe400078e001b */
[----:B------:R-:W-:Y:S02]  /*2530*/  IMAD.MOV.U32 R32, RZ, RZ, R28 ;  /* 0x000000ffff207224 */ /* 0x000fe400078e001c */
[----:B------:R-:W-:Y:S02]  /*2540*/  IMAD.MOV.U32 R33, RZ, RZ, R29 ;  /* 0x000000ffff217224 */ /* 0x000fe400078e001d */
[----:B------:R-:W-:-:S04]  /*2550*/  IMAD.WIDE R30, R15, 0x2, R30 ;  /* 0x000000020f1e7825 */ /* 0x000fc800078e021e */
[----:B------:R-:W-:-:S04]  /*2560*/  IMAD.WIDE R78, R19, 0x2, R78 ;  /* 0x00000002134e7825 */ /* 0x000fc800078e024e */
[----:B------:R-:W-:Y:S02]  /*2570*/  IMAD.MOV.U32 R36, RZ, RZ, R24 ;  /* 0x000000ffff247224 */ /* 0x000fe400078e0018 */
[----:B------:R-:W-:Y:S01]  /*2580*/  IMAD.MOV.U32 R37, RZ, RZ, R25 ;  /* 0x000000ffff257224 */ /* 0x000fe200078e0019 */
[----:B------:R-:W-:Y:S06]  /*2590*/  @P0 BRA `(.L_x_1) ;  /* 0xfffffff400580947 */ /* 0x000fec000383ffff */
[----:B------:R-:W-:Y:S02]  /*25a0*/  F2FP.F16.F32.PACK_AB R50, R51, R50 ;  /* 0x000000323332723e */ /* 0x000fe400000000ff */
[----:B------:R-:W-:-:S07]  /*25b0*/  F2FP.F16.F32.PACK_AB R48, R49, R48 ;  /* 0x000000303130723e */ /* 0x000fce00000000ff */
.L_x_0:
[----:B------:R-:W0:Y:S01]  /*25c0*/  S2R R7, SR_TID.X ;  /* 0x0000000000077919 */ /* 0x000e220000002100 */
[----:B------:R-:W1:Y:S01]  /*25d0*/  S2UR UR5, SR_CgaCtaId ;  /* 0x00000000000579c3 */ /* 0x000e620000008800 */
[----:B------:R-:W-:Y:S01]  /*25e0*/  LOP3.LUT R8, R3, 0x300, RZ, 0xc0, !PT ;  /* 0x0000030003087812 */ /* 0x000fe200078ec0ff */
[----:B------:R-:W-:-:S06]  /*25f0*/  UMOV UR4, 0x400 ;  /* 0x0000040000047882 */ /* 0x000fcc0000000000 */
[----:B------:R-:W-:Y:S01]  /*2600*/  BAR.SYNC.DEFER_BLOCKING 0x0 ;  /* 0x0000000000007b1d */ /* 0x000fe20000010000 */
[----:B------:R-:W-:Y:S02]  /*2610*/  PRMT R12, R48, 0x7632, R12 ;  /* 0x00007632300c7816 */ /* 0x000fe4000000000c */
[----:B------:R-:W-:-:S03]  /*2620*/  PRMT R13, R50, 0x7632, R13 ;  /* 0x00007632320d7816 */ /* 0x000fc6000000000d */
[----:B------:R-:W-:Y:S02]  /*2630*/  ULDC.64 UR8, c[0x0][0x228] ;  /* 0x00008a0000087ab9 */ /* 0x000fe40000000a00 */
[----:B------:R-:W-:Y:S01]  /*2640*/  ISETP.GE.AND P0, PT, R0, UR8, PT ;  /* 0x0000000800007c0c */ /* 0x000fe2000bf06270 */
[----:B------:R-:W-:Y:S01]  /*2650*/  ULDC UR8, c[0x0][0x248] ;  /* 0x0000920000087ab9 */ /* 0x000fe20000000800 */
[----:B-1----:R-:W-:Y:S01]  /*2660*/  ULEA UR4, UR5, UR4, 0x18 ;  /* 0x0000000405047291 */ /* 0x002fe2000f8ec03f */
[----:B0-----:R-:W-:Y:S01]  /*2670*/  SHF.R.U32.HI R6, RZ, 0x5, R7 ;  /* 0x00000005ff067819 */ /* 0x001fe20000011607 */
[----:B------:R-:W-:-:S03]  /*2680*/  IMAD.SHL.U32 R3, R7, 0x4, RZ ;  /* 0x0000000407037824 */ /* 0x000fc600078e00ff */
[----:B------:R-:W-:Y:S02]  /*2690*/  LOP3.LUT R6, R6, 0x2, RZ, 0xc0, !PT ;  /* 0x0000000206067812 */ /* 0x000fe400078ec0ff */
[----:B------:R-:W-:Y:S02]  /*26a0*/  LOP3.LUT R8, R8, 0x7c, R3, 0xf8, !PT ;  /* 0x0000007c08087812 */ /* 0x000fe400078ef803 */
[--C-:B------:R-:W-:Y:S02]  /*26b0*/  LOP3.LUT R6, R6, 0x1c, R7.reuse, 0xf8, !PT ;  /* 0x0000001c06067812 */ /* 0x100fe400078ef807 */
[----:B------:R-:W-:Y:S02]  /*26c0*/  LOP3.LUT R10, R8, 0xe0, R7, 0x78, !PT ;  /* 0x000000e0080a7812 */ /* 0x000fe400078e7807 */
[----:B------:R-:W-:-:S04]  /*26d0*/  LOP3.LUT R3, R6, 0x80, R3, 0xf8, !PT ;  /* 0x0000008006037812 */ /* 0x000fc800078ef803 */
[----:B------:R-:W-:Y:S02]  /*26e0*/  LOP3.LUT R6, R3, R4, RZ, 0xfc, !PT ;  /* 0x0000000403067212 */ /* 0x000fe400078efcff */
[C---:B------:R-:W-:Y:S02]  /*26f0*/  LOP3.LUT R3, R5.reuse, 0x10, R2, 0xfe, !PT ;  /* 0x0000001005037812 */ /* 0x040fe400078efe02 */
[C---:B------:R-:W-:Y:S01]  /*2700*/  LOP3.LUT R7, R6.reuse, 0x40, RZ, 0x3c, !PT ;  /* 0x0000004006077812 */ /* 0x040fe200078e3cff */
[----:B------:R0:W-:Y:S01]  /*2710*/  STS.U16 [R6+UR4], R48 ;  /* 0x0000003006007988 */ /* 0x0001e20008000404 */
[C---:B------:R-:W-:Y:S02]  /*2720*/  LOP3.LUT R8, R6.reuse, 0x20, RZ, 0x3c, !PT ;  /* 0x0000002006087812 */ /* 0x040fe400078e3cff */
[----:B------:R-:W-:Y:S01]  /*2730*/  LOP3.LUT R9, R6, 0x60, RZ, 0x3c, !PT ;  /* 0x0000006006097812 */ /* 0x000fe200078e3cff */
[----:B------:R1:W-:Y:S01]  /*2740*/  STS.U16 [R7+UR4+0x200], R12 ;  /* 0x0002000c07007988 */ /* 0x0003e20008000404 */
[----:B------:R-:W-:Y:S01]  /*2750*/  LOP3.LUT R2, R5, R2, RZ, 0xfc, !PT ;  /* 0x0000000205027212 */ /* 0x000fe200078efcff */
[----:B------:R-:W-:-:S02]  /*2760*/  IMAD R5, R3, UR8, RZ ;  /* 0x0000000803057c24 */ /* 0x000fc4000f8e02ff */
[----:B------:R-:W-:Y:S01]  /*2770*/  STS.U16 [R8+UR4+0x100], R50 ;  /* 0x0001003208007988 */ /* 0x000fe20008000404 */
[----:B------:R-:W-:Y:S02]  /*2780*/  ISETP.LT.AND P1, PT, R2, UR9, !P0 ;  /* 0x0000000902007c0c */ /* 0x000fe4000c721270 */
[----:B------:R-:W-:Y:S01]  /*2790*/  ISETP.LT.AND P0, PT, R3, UR9, !P0 ;  /* 0x0000000903007c0c */ /* 0x000fe2000c701270 */
[----:B------:R-:W-:Y:S01]  /*27a0*/  STS.U16 [R9+UR4+0x300], R13 ;  /* 0x0003000d09007988 */ /* 0x000fe20008000404 */
[----:B------:R-:W-:Y:S06]  /*27b0*/  BAR.SYNC.DEFER_BLOCKING 0x0 ;  /* 0x0000000000007b1d */ /* 0x000fec0000010000 */
[----:B------:R-:W2:Y:S01]  /*27c0*/  LDS R11, [R10+UR4] ;  /* 0x000000040a0b7984 */ /* 0x000ea20008000800 */
[----:B------:R-:W-:-:S02]  /*27d0*/  ULDC UR4, c[0x0][0x244] ;  /* 0x0000910000047ab9 */ /* 0x000fc40000000800 */
[----:B------:R-:W-:Y:S01]  /*27e0*/  IMAD R4, R0, UR4, RZ ;  /* 0x0000000400047c24 */ /* 0x000fe2000f8e02ff */
[----:B------:R-:W-:Y:S01]  /*27f0*/  ULDC.64 UR4, c[0x0][0x220] ;  /* 0x0000880000047ab9 */ /* 0x000fe20000000a00 */
[----:B------:R-:W-:-:S03]  /*2800*/  IMAD R0, R2, UR8, RZ ;  /* 0x0000000802007c24 */ /* 0x000fc6000f8e02ff */
[----:B0-----:R-:W-:-:S04]  /*2810*/  LEA R6, P2, R4, UR4, 0x1 ;  /* 0x0000000404067c11 */ /* 0x001fc8000f8408ff */
[----:B-1----:R-:W-:Y:S02]  /*2820*/  LEA.HI.X.SX32 R7, R4, UR5, 0x1, P2 ;  /* 0x0000000504077c11 */ /* 0x002fe400090f0eff */
[CC--:B------:R-:W-:Y:S02]  /*2830*/  LEA R2, P2, R0.reuse, R6.reuse, 0x1 ;  /* 0x0000000600027211 */ /* 0x0c0fe400078408ff */
[C---:B------:R-:W-:Y:S02]  /*2840*/  LEA R4, P3, R5.reuse, R6, 0x1 ;  /* 0x0000000605047211 */ /* 0x040fe400078608ff */
[-C--:B------:R-:W-:Y:S02]  /*2850*/  LEA.HI.X.SX32 R3, R0, R7.reuse, 0x1, P2 ;  /* 0x0000000700037211 */ /* 0x080fe400010f0eff */
[----:B------:R-:W-:-:S03]  /*2860*/  LEA.HI.X.SX32 R5, R5, R7, 0x1, P3 ;  /* 0x0000000705057211 */ /* 0x000fc600018f0eff */
[----:B--2---:R0:W-:Y:S01]  /*2870*/  @P1 STG.E.U16 desc[UR6][R2.64], R11 ;  /* 0x0000000b02001986 */ /* 0x0041e2000c101506 */
[----:B------:R-:W-:Y:S05]  /*2880*/  @!P0 EXIT ;  /* 0x000000000000894d */ /* 0x000fea0003800000 */
[----:B0-----:R-:W-:-:S05]  /*2890*/  PRMT R2, R11, 0x7632, R2 ;  /* 0x000076320b027816 */ /* 0x001fca0000000002 */
[----:B------:R-:W-:Y:S01]  /*28a0*/  STG.E.U16 desc[UR6][R4.64], R2 ;  /* 0x0000000204007986 */ /* 0x000fe2000c101506 */
[----:B------:R-:W-:Y:S05]  /*28b0*/  EXIT ;  /* 0x000000000000794d */ /* 0x000fea0003800000 */
.L_x_2:
[----:B------:R-:W-:-:S00]  /*28c0*/  BRA `(.L_x_2) ;  /* 0xfffffffc00fc7947 */ /* 0x000fc0000383ffff */
[----:B------:R-:W-:-:S00]  /*28d0*/  NOP ;  /* 0x0000000000007918 */ /* 0x000fc00000000000 */
        /* <DEDUP_REMOVED lines=10> */
.L_x_3:


//--------------------- .nv.shared.matmul_kernel  --------------------------
	.section	.nv.shared.matmul_kernel,"aw",@nobits
	.sectionflags	@""
	.align	16
	.zero		1024


//--------------------- .nv.shared.reserved.0     --------------------------
	.section	.nv.shared.reserved.0,"aw",@nobits
	.weak		__nv_reservedSMEM_offset_0_alias
	.size		__nv_reservedSMEM_offset_0_alias, 0, 0
	.other		__nv_reservedSMEM_offset_0_alias,@"STO_CUDA_RESERVED_SHARED STV_DEFAULT"
__nv_reservedSMEM_offset_0_alias:
	.zero		0


//--------------------- .nv.constant0.matmul_kernel --------------------------
	.section	.nv.constant0.matmul_kernel,"a",@progbits
	.sectionflags	@""
	.align	4
.nv.constant0.matmul_kernel:
	.zero		608


//--------------------- SYMBOLS --------------------------

	.type		.nv.reservedSmem.offset0,@object
	.size		.nv.reservedSmem.offset0,0x4
